	.target	sm_90a

	.elftype	@"ET_EXEC"


//--------------------- .note.nv.tkinfo           --------------------------
	.section	.note.nv.tkinfo,"",@"SHT_NOTE"
	.sectionflags	@"SHF_NOTE_NV_TKINFO"
	.tkinfo
        /*0018*/ 	.word	0x00000002
        /*0030*/ 	.string	""
        /*0030*/ 	.string	"ptxas"
        /*0030*/ 	.string	"Cuda compilation tools, release 13.0, V13.0.88"
        /*0030*/ 	.string	"Build cuda_13.0.r13.0/compiler.36424714_0"
        /*0030*/ 	.string	"-arch sm_90a -m 64 "



//--------------------- .note.nv.cuinfo           --------------------------
	.section	.note.nv.cuinfo,"",@"SHT_NOTE"
	.sectionflags	@"SHF_NOTE_NV_CUINFO"
        /*0018*/ 	.short	0x0002
        /*001a*/ 	.short	0x005a
        /*001c*/ 	.short	0x0082
	.zero		2


//--------------------- .nv.info                  --------------------------
	.section	.nv.info,"",@"SHT_CUDA_INFO"
	.align	4


	//----- nvinfo : EIATTR_REGCOUNT
	.align		4
        /*0000*/ 	.byte	0x04, 0x2f
        /*0002*/ 	.short	(.L_15 - .L_14)
	.align		4
.L_14:
        /*0004*/ 	.word	index@(_ZN7cutlass13device_kernelINS_4gemm6kernel13GemmUniversalIN4cute5tupleIJiiiiEEENS1_10collective13CollectiveMmaINS1_34MainloopSm90TmaGmmaWarpSpecializedILi18ENS5_IJNS4_1CILi1EEESB_SB_EEENS1_32KernelTmaWarpSpecializedPingpongEEENS5_IJNSA_ILi64EEENSA_ILi128EEENSA_ILi32EEEEEENS_10bfloat16_tENS5_IJlSB_lEEESJ_SK_NS4_8TiledMMAINS4_8MMA_AtomIJNS4_4SM904GMMA28MMA_64x128x16_F32BF16BF16_SSILNSO_5MajorE0ELSQ_0ELNSO_7ScaleInE1ELSR_1EEEEEENS4_6LayoutISC_NS5_IJNSA_ILi0EEESV_SV_EEEEENS5_IJNS4_10UnderscoreESY_SY_EEEEENS4_13SM90_TMA_LOADENS4_14ComposedLayoutINS4_7SwizzleILi2ELi4ELi3EEENS4_18smem_ptr_flag_bitsILi16EEENSU_INS5_IJNSA_ILi8EEESH_EEENS5_IJSH_SB_EEEEEEEvNS4_8identityES11_S1B_vS1C_EENS_8epilogue10collective6detail29Sm90TmaWarpSpecializedAdapterINS1F_15DefaultEpilogueISJ_SK_SK_NS1E_6thread17LinearCombinationISJ_Li1EffLNS1J_9ScaleType4KindE0ELNS_15FloatRoundStyleE2ESJ_EENS1_15EpilogueDefaultEEEEEvvEEEEvNT_6ParamsE)
        /*0008*/ 	.word	0x000000a8


	//----- nvinfo : EIATTR_FRAME_SIZE
	.align		4
.L_15:
        /*000c*/ 	.byte	0x04, 0x11
        /*000e*/ 	.short	(.L_17 - .L_16)
	.align		4
.L_16:
        /*0010*/ 	.word	index@(_ZN7cutlass13device_kernelINS_4gemm6kernel13GemmUniversalIN4cute5tupleIJiiiiEEENS1_10collective13CollectiveMmaINS1_34MainloopSm90TmaGmmaWarpSpecializedILi18ENS5_IJNS4_1CILi1EEESB_SB_EEENS1_32KernelTmaWarpSpecializedPingpongEEENS5_IJNSA_ILi64EEENSA_ILi128EEENSA_ILi32EEEEEENS_10bfloat16_tENS5_IJlSB_lEEESJ_SK_NS4_8TiledMMAINS4_8MMA_AtomIJNS4_4SM904GMMA28MMA_64x128x16_F32BF16BF16_SSILNSO_5MajorE0ELSQ_0ELNSO_7ScaleInE1ELSR_1EEEEEENS4_6LayoutISC_NS5_IJNSA_ILi0EEESV_SV_EEEEENS5_IJNS4_10UnderscoreESY_SY_EEEEENS4_13SM90_TMA_LOADENS4_14ComposedLayoutINS4_7SwizzleILi2ELi4ELi3EEENS4_18smem_ptr_flag_bitsILi16EEENSU_INS5_IJNSA_ILi8EEESH_EEENS5_IJSH_SB_EEEEEEEvNS4_8identityES11_S1B_vS1C_EENS_8epilogue10collective6detail29Sm90TmaWarpSpecializedAdapterINS1F_15DefaultEpilogueISJ_SK_SK_NS1E_6thread17LinearCombinationISJ_Li1EffLNS1J_9ScaleType4KindE0ELNS_15FloatRoundStyleE2ESJ_EENS1_15EpilogueDefaultEEEEEvvEEEEvNT_6ParamsE)
        /*0014*/ 	.word	0x00000008


	//----- nvinfo : EIATTR_MIN_STACK_SIZE
	.align		4
.L_17:
        /*0018*/ 	.byte	0x04, 0x12
        /*001a*/ 	.short	(.L_19 - .L_18)
	.align		4
.L_18:
        /*001c*/ 	.word	index@(_ZN7cutlass13device_kernelINS_4gemm6kernel13GemmUniversalIN4cute5tupleIJiiiiEEENS1_10collective13CollectiveMmaINS1_34MainloopSm90TmaGmmaWarpSpecializedILi18ENS5_IJNS4_1CILi1EEESB_SB_EEENS1_32KernelTmaWarpSpecializedPingpongEEENS5_IJNSA_ILi64EEENSA_ILi128EEENSA_ILi32EEEEEENS_10bfloat16_tENS5_IJlSB_lEEESJ_SK_NS4_8TiledMMAINS4_8MMA_AtomIJNS4_4SM904GMMA28MMA_64x128x16_F32BF16BF16_SSILNSO_5MajorE0ELSQ_0ELNSO_7ScaleInE1ELSR_1EEEEEENS4_6LayoutISC_NS5_IJNSA_ILi0EEESV_SV_EEEEENS5_IJNS4_10UnderscoreESY_SY_EEEEENS4_13SM90_TMA_LOADENS4_14ComposedLayoutINS4_7SwizzleILi2ELi4ELi3EEENS4_18smem_ptr_flag_bitsILi16EEENSU_INS5_IJNSA_ILi8EEESH_EEENS5_IJSH_SB_EEEEEEEvNS4_8identityES11_S1B_vS1C_EENS_8epilogue10collective6detail29Sm90TmaWarpSpecializedAdapterINS1F_15DefaultEpilogueISJ_SK_SK_NS1E_6thread17LinearCombinationISJ_Li1EffLNS1J_9ScaleType4KindE0ELNS_15FloatRoundStyleE2ESJ_EENS1_15EpilogueDefaultEEEEEvvEEEEvNT_6ParamsE)
        /*0020*/ 	.word	0x00000008
.L_19:


//--------------------- .nv.compat                --------------------------
	.section	.nv.compat,"",@"SHT_CUDA_COMPAT_INFO"
	.align	4
        /*0000*/ 	.byte	0x02, 0x09, 0x01, 0x00, 0x02, 0x02, 0x04, 0x00, 0x02, 0x05, 0x05, 0x00, 0x03, 0x07, 0x01, 0x01
        /*0010*/ 	.byte	0x02, 0x03, 0x01, 0x00, 0x02, 0x06, 0x01, 0x00, 0x04, 0x0b, 0x08, 0x00, 0x00, 0x00, 0x00, 0x00
        /*0020*/ 	.byte	0x00, 0x00, 0x00, 0x00


//--------------------- .nv.info._ZN7cutlass13device_kernelINS_4gemm6kernel13GemmUniversalIN4cute5tupleIJiiiiEEENS1_10collective13CollectiveMmaINS1_34MainloopSm90TmaGmmaWarpSpecializedILi18ENS5_IJNS4_1CILi1EEESB_SB_EEENS1_32KernelTmaWarpSpecializedPingpongEEENS5_IJNSA_ILi64EEENSA_ILi128EEENSA_ILi32EEEEEENS_10bfloat16_tENS5_IJlSB_lEEESJ_SK_NS4_8TiledMMAINS4_8MMA_AtomIJNS4_4SM904GMMA28MMA_64x128x16_F32BF16BF16_SSILNSO_5MajorE0ELSQ_0ELNSO_7ScaleInE1ELSR_1EEEEEENS4_6LayoutISC_NS5_IJNSA_ILi0EEESV_SV_EEEEENS5_IJNS4_10UnderscoreESY_SY_EEEEENS4_13SM90_TMA_LOADENS4_14ComposedLayoutINS4_7SwizzleILi2ELi4ELi3EEENS4_18smem_ptr_flag_bitsILi16EEENSU_INS5_IJNSA_ILi8EEESH_EEENS5_IJSH_SB_EEEEEEEvNS4_8identityES11_S1B_vS1C_EENS_8epilogue10collective6detail29Sm90TmaWarpSpecializedAdapterINS1F_15DefaultEpilogueISJ_SK_SK_NS1E_6thread17LinearCombinationISJ_Li1EffLNS1J_9ScaleType4KindE0ELNS_15FloatRoundStyleE2ESJ_EENS1_15EpilogueDefaultEEEEEvvEEEEvNT_6ParamsE --------------------------
	.section	.nv.info._ZN7cutlass13device_kernelINS_4gemm6kernel13GemmUniversalIN4cute5tupleIJiiiiEEENS1_10collective13CollectiveMmaINS1_34MainloopSm90TmaGmmaWarpSpecializedILi18ENS5_IJNS4_1CILi1EEESB_SB_EEENS1_32KernelTmaWarpSpecializedPingpongEEENS5_IJNSA_ILi64EEENSA_ILi128EEENSA_ILi32EEEEEENS_10bfloat16_tENS5_IJlSB_lEEESJ_SK_NS4_8TiledMMAINS4_8MMA_AtomIJNS4_4SM904GMMA28MMA_64x128x16_F32BF16BF16_SSILNSO_5MajorE0ELSQ_0ELNSO_7ScaleInE1ELSR_1EEEEEENS4_6LayoutISC_NS5_IJNSA_ILi0EEESV_SV_EEEEENS5_IJNS4_10UnderscoreESY_SY_EEEEENS4_13SM90_TMA_LOADENS4_14ComposedLayoutINS4_7SwizzleILi2ELi4ELi3EEENS4_18smem_ptr_flag_bitsILi16EEENSU_INS5_IJNSA_ILi8EEESH_EEENS5_IJSH_SB_EEEEEEEvNS4_8identityES11_S1B_vS1C_EENS_8epilogue10collective6detail29Sm90TmaWarpSpecializedAdapterINS1F_15DefaultEpilogueISJ_SK_SK_NS1E_6thread17LinearCombinationISJ_Li1EffLNS1J_9ScaleType4KindE0ELNS_15FloatRoundStyleE2ESJ_EENS1_15EpilogueDefaultEEEEEvvEEEEvNT_6ParamsE,"",@"SHT_CUDA_INFO"
	.sectionflags	@""
	.align	4


	//----- nvinfo : EIATTR_CUDA_API_VERSION
	.align		4
        /*0000*/ 	.byte	0x04, 0x37
        /*0002*/ 	.short	(.L_21 - .L_20)
.L_20:
        /*0004*/ 	.word	0x00000082


	//----- nvinfo : EIATTR_KPARAM_INFO
	.align		4
.L_21:
        /*0008*/ 	.byte	0x04, 0x17
        /*000a*/ 	.short	(.L_23 - .L_22)
.L_22:
        /*000c*/ 	.word	0x00000000
        /*0010*/ 	.short	0x0000
        /*0012*/ 	.short	0x0070
        /*0014*/ 	.byte	0x00, 0xf0, 0x01, 0x10


	//----- nvinfo : EIATTR_SPARSE_MMA_MASK
	.align		4
.L_23:
        /*0018*/ 	.byte	0x03, 0x50
        /*001a*/ 	.short	0x0000


	//----- nvinfo : EIATTR_MAXREG_COUNT
	.align		4
        /*001c*/ 	.byte	0x03, 0x1b
        /*001e*/ 	.short	0x00a8


	//----- nvinfo : EIATTR_NUM_BARRIERS
	.align		4
        /*0020*/ 	.byte	0x02, 0x4c
        /*0022*/ 	.byte	0x01
	.zero		1


	//----- nvinfo : EIATTR_EXTERNS
	.align		4
        /*0024*/ 	.byte	0x04, 0x0f
        /*0026*/ 	.short	(.L_25 - .L_24)


	//   ....[0]....
	.align		4
.L_24:
        /*0028*/ 	.word	index@(__assertfail)


	//----- nvinfo : EIATTR_ANNOTATIONS
	.align		4
.L_25:
        /*002c*/ 	.byte	0x04, 0x55
        /*002e*/ 	.short	(.L_27 - .L_26)


	//   ....[0]....
.L_26:
        /*0030*/ 	.word	0x00000001
        /*0034*/ 	.byte	0xc0, 0x0c, 0x00, 0x00, 0x01, 0x00, 0x00, 0x00, 0xe0, 0x60, 0x00, 0x00, 0x01, 0x00, 0x00, 0x00
        /*0044*/ 	.byte	0xf0, 0x6c, 0x00, 0x00


	//----- nvinfo : EIATTR_MERCURY_ISA_VERSION
	.align		4
.L_27:
        /*0048*/ 	.byte	0x03, 0x5f
        /*004a*/ 	.short	0x0101


	//----- nvinfo : EIATTR_INT_WARP_WIDE_INSTR_OFFSETS
	.align		4
        /*004c*/ 	.byte	0x04, 0x31
        /*004e*/ 	.short	(.L_29 - .L_28)


	//   ....[0]....
.L_28:
        /*0050*/ 	.word	0x000005d0


	//   ....[1]....
        /*0054*/ 	.word	0x000005f0


	//   ....[2]....
        /*0058*/ 	.word	0x00000670


	//   ....[3]....
        /*005c*/ 	.word	0x00000680


	//   ....[4]....
        /*0060*/ 	.word	0x00000690


	//   ....[5]....
        /*0064*/ 	.word	0x000006b0


	//   ....[6]....
        /*0068*/ 	.word	0x00000740


	//   ....[7]....
        /*006c*/ 	.word	0x00000760


	//----- nvinfo : EIATTR_COOP_GROUP_MASK_REGIDS
	.align		4
.L_29:
        /*0070*/ 	.byte	0x04, 0x29
        /*0072*/ 	.short	(.L_31 - .L_30)


	//   ....[0]....
.L_30:
        /*0074*/ 	.word	0xffffffff


	//   ....[1]....
        /*0078*/ 	.word	0xffffffff


	//   ....[2]....
        /*007c*/ 	.word	0xffffffff


	//   ....[3]....
        /*0080*/ 	.word	0xffffffff


	//   ....[4]....
        /*0084*/ 	.word	0xffffffff


	//   ....[5]....
        /*0088*/ 	.word	0xffffffff


	//----- nvinfo : EIATTR_COOP_GROUP_INSTR_OFFSETS
	.align		4
.L_31:
        /*008c*/ 	.byte	0x04, 0x28
        /*008e*/ 	.short	(.L_33 - .L_32)


	//   ....[0]....
.L_32:
        /*0090*/ 	.word	0x00000070


	//   ....[1]....
        /*0094*/ 	.word	0x00000080


	//   ....[2]....
        /*0098*/ 	.word	0x00000140


	//   ....[3]....
        /*009c*/ 	.word	0x000004c0


	//   ....[4]....
        /*00a0*/ 	.word	0x00000500


	//   ....[5]....
        /*00a4*/ 	.word	0x00000550


	//----- nvinfo : EIATTR_REG_RECONFIG
	.align		4
.L_33:
        /*00a8*/ 	.byte	0x01, 0x54
	.zero		2


	//----- nvinfo : EIATTR_SYSCALL_OFFSETS
	.align		4
        /*00ac*/ 	.byte	0x04, 0x46
        /*00ae*/ 	.short	(.L_35 - .L_34)


	//   ....[0]....
.L_34:
        /*00b0*/ 	.word	0x000017f0


	//----- nvinfo : EIATTR_MBARRIER_INSTR_OFFSETS
	.align		4
.L_35:
        /*00b4*/ 	.byte	0x04, 0x39
        /*00b6*/ 	.short	(.L_37 - .L_36)


	//   ....[0]....
.L_36:
        /*00b8*/ 	.word	0x00000260
        /*00bc*/ 	.word	0x000000ff
        /*00c0*/ 	.word	0x00000000
        /*00c4*/ 	.short	0x0100
        /*00c6*/ 	.byte	0x08
	.zero		1


	//   ....[1]....
        /*00c8*/ 	.word	0x00000270
        /*00cc*/ 	.word	0x000000ff
        /*00d0*/ 	.word	0x00000090
        /*00d4*/ 	.short	0x0100
        /*00d6*/ 	.byte	0x08
	.zero		1


	//   ....[2]....
        /*00d8*/ 	.word	0x00000280
        /*00dc*/ 	.word	0x000000ff
        /*00e0*/ 	.word	0x00000008
        /*00e4*/ 	.short	0x0100
        /*00e6*/ 	.byte	0x08
	.zero		1


	//   ....[3]....
        /*00e8*/ 	.word	0x00000290
        /*00ec*/ 	.word	0x000000ff
        /*00f0*/ 	.word	0x00000098
        /*00f4*/ 	.short	0x0100
        /*00f6*/ 	.byte	0x08
	.zero		1


	//   ....[4]....
        /*00f8*/ 	.word	0x000002a0
        /*00fc*/ 	.word	0x000000ff
        /*0100*/ 	.word	0x00000010
        /*0104*/ 	.short	0x0100
        /*0106*/ 	.byte	0x08
	.zero		1


	//   ....[5]....
        /*0108*/ 	.word	0x000002b0
        /*010c*/ 	.word	0x000000ff
        /*0110*/ 	.word	0x000000a0
        /*0114*/ 	.short	0x0100
        /*0116*/ 	.byte	0x08
	.zero		1


	//   ....[6]....
        /*0118*/ 	.word	0x000002c0
        /*011c*/ 	.word	0x000000ff
        /*0120*/ 	.word	0x00000018
        /*0124*/ 	.short	0x0100
        /*0126*/ 	.byte	0x08
	.zero		1


	//   ....[7]....
        /*0128*/ 	.word	0x000002d0
        /*012c*/ 	.word	0x000000ff
        /*0130*/ 	.word	0x000000a8
        /*0134*/ 	.short	0x0100
        /*0136*/ 	.byte	0x08
	.zero		1


	//   ....[8]....
        /*0138*/ 	.word	0x000002e0
        /*013c*/ 	.word	0x000000ff
        /*0140*/ 	.word	0x00000020
        /*0144*/ 	.short	0x0100
        /*0146*/ 	.byte	0x08
	.zero		1


	//   ....[9]....
        /*0148*/ 	.word	0x000002f0
        /*014c*/ 	.word	0x000000ff
        /*0150*/ 	.word	0x000000b0
        /*0154*/ 	.short	0x0100
        /*0156*/ 	.byte	0x08
	.zero		1


	//   ....[10]....
        /*0158*/ 	.word	0x00000300
        /*015c*/ 	.word	0x000000ff
        /*0160*/ 	.word	0x00000028
        /*0164*/ 	.short	0x0100
        /*0166*/ 	.byte	0x08
	.zero		1


	//   ....[11]....
        /*0168*/ 	.word	0x00000310
        /*016c*/ 	.word	0x000000ff
        /*0170*/ 	.word	0x000000b8
        /*0174*/ 	.short	0x0100
        /*0176*/ 	.byte	0x08
	.zero		1


	//   ....[12]....
        /*0178*/ 	.word	0x00000320
        /*017c*/ 	.word	0x000000ff
        /*0180*/ 	.word	0x00000030
        /*0184*/ 	.short	0x0100
        /*0186*/ 	.byte	0x08
	.zero		1


	//   ....[13]....
        /*0188*/ 	.word	0x00000330
        /*018c*/ 	.word	0x000000ff
        /*0190*/ 	.word	0x000000c0
        /*0194*/ 	.short	0x0100
        /*0196*/ 	.byte	0x08
	.zero		1


	//   ....[14]....
        /*0198*/ 	.word	0x00000340
        /*019c*/ 	.word	0x000000ff
        /*01a0*/ 	.word	0x00000038
        /*01a4*/ 	.short	0x0100
        /*01a6*/ 	.byte	0x08
	.zero		1


	//   ....[15]....
        /*01a8*/ 	.word	0x00000350
        /*01ac*/ 	.word	0x000000ff
        /*01b0*/ 	.word	0x000000c8
        /*01b4*/ 	.short	0x0100
        /*01b6*/ 	.byte	0x08
	.zero		1


	//   ....[16]....
        /*01b8*/ 	.word	0x00000360
        /*01bc*/ 	.word	0x000000ff
        /*01c0*/ 	.word	0x00000040
        /*01c4*/ 	.short	0x0100
        /*01c6*/ 	.byte	0x08
	.zero		1


	//   ....[17]....
        /*01c8*/ 	.word	0x00000370
        /*01cc*/ 	.word	0x000000ff
        /*01d0*/ 	.word	0x000000d0
        /*01d4*/ 	.short	0x0100
        /*01d6*/ 	.byte	0x08
	.zero		1


	//   ....[18]....
        /*01d8*/ 	.word	0x00000380
        /*01dc*/ 	.word	0x000000ff
        /*01e0*/ 	.word	0x00000048
        /*01e4*/ 	.short	0x0100
        /*01e6*/ 	.byte	0x08
	.zero		1


	//   ....[19]....
        /*01e8*/ 	.word	0x00000390
        /*01ec*/ 	.word	0x000000ff
        /*01f0*/ 	.word	0x000000d8
        /*01f4*/ 	.short	0x0100
        /*01f6*/ 	.byte	0x08
	.zero		1


	//   ....[20]....
        /*01f8*/ 	.word	0x000003a0
        /*01fc*/ 	.word	0x000000ff
        /*0200*/ 	.word	0x00000050
        /*0204*/ 	.short	0x0100
        /*0206*/ 	.byte	0x08
	.zero		1


	//   ....[21]....
        /*0208*/ 	.word	0x000003b0
        /*020c*/ 	.word	0x000000ff
        /*0210*/ 	.word	0x000000e0
        /*0214*/ 	.short	0x0100
        /*0216*/ 	.byte	0x08
	.zero		1


	//   ....[22]....
        /*0218*/ 	.word	0x000003c0
        /*021c*/ 	.word	0x000000ff
        /*0220*/ 	.word	0x00000058
        /*0224*/ 	.short	0x0100
        /*0226*/ 	.byte	0x08
	.zero		1


	//   ....[23]....
        /*0228*/ 	.word	0x000003d0
        /*022c*/ 	.word	0x000000ff
        /*0230*/ 	.word	0x000000e8
        /*0234*/ 	.short	0x0100
        /*0236*/ 	.byte	0x08
	.zero		1


	//   ....[24]....
        /*0238*/ 	.word	0x000003e0
        /*023c*/ 	.word	0x000000ff
        /*0240*/ 	.word	0x00000060
        /*0244*/ 	.short	0x0100
        /*0246*/ 	.byte	0x08
	.zero		1


	//   ....[25]....
        /*0248*/ 	.word	0x000003f0
        /*024c*/ 	.word	0x000000ff
        /*0250*/ 	.word	0x000000f0
        /*0254*/ 	.short	0x0100
        /*0256*/ 	.byte	0x08
	.zero		1


	//   ....[26]....
        /*0258*/ 	.word	0x00000400
        /*025c*/ 	.word	0x000000ff
        /*0260*/ 	.word	0x00000068
        /*0264*/ 	.short	0x0100
        /*0266*/ 	.byte	0x08
	.zero		1


	//   ....[27]....
        /*0268*/ 	.word	0x00000410
        /*026c*/ 	.word	0x000000ff
        /*0270*/ 	.word	0x000000f8
        /*0274*/ 	.short	0x0100
        /*0276*/ 	.byte	0x08
	.zero		1


	//   ....[28]....
        /*0278*/ 	.word	0x00000420
        /*027c*/ 	.word	0x000000ff
        /*0280*/ 	.word	0x00000070
        /*0284*/ 	.short	0x0100
        /*0286*/ 	.byte	0x08
	.zero		1


	//   ....[29]....
        /*0288*/ 	.word	0x00000430
        /*028c*/ 	.word	0x000000ff
        /*0290*/ 	.word	0x00000100
        /*0294*/ 	.short	0x0100
        /*0296*/ 	.byte	0x08
	.zero		1


	//   ....[30]....
        /*0298*/ 	.word	0x00000440
        /*029c*/ 	.word	0x000000ff
        /*02a0*/ 	.word	0x00000078
        /*02a4*/ 	.short	0x0100
        /*02a6*/ 	.byte	0x08
	.zero		1


	//   ....[31]....
        /*02a8*/ 	.word	0x00000450
        /*02ac*/ 	.word	0x000000ff
        /*02b0*/ 	.word	0x00000108
        /*02b4*/ 	.short	0x0100
        /*02b6*/ 	.byte	0x08
	.zero		1


	//   ....[32]....
        /*02b8*/ 	.word	0x00000460
        /*02bc*/ 	.word	0x000000ff
        /*02c0*/ 	.word	0x00000080
        /*02c4*/ 	.short	0x0100
        /*02c6*/ 	.byte	0x08
	.zero		1


	//   ....[33]....
        /*02c8*/ 	.word	0x00000470
        /*02cc*/ 	.word	0x000000ff
        /*02d0*/ 	.word	0x00000110
        /*02d4*/ 	.short	0x0100
        /*02d6*/ 	.byte	0x08
	.zero		1


	//   ....[34]....
        /*02d8*/ 	.word	0x00000480
        /*02dc*/ 	.word	0x000000ff
        /*02e0*/ 	.word	0x00000088
        /*02e4*/ 	.short	0x0100
        /*02e6*/ 	.byte	0x08
	.zero		1


	//   ....[35]....
        /*02e8*/ 	.word	0x00000490
        /*02ec*/ 	.word	0x000000ff
        /*02f0*/ 	.word	0x00000118
        /*02f4*/ 	.short	0x0100
        /*02f6*/ 	.byte	0x08
	.zero		1


	//   ....[36]....
        /*02f8*/ 	.word	0x000007a0
        /*02fc*/ 	.word	0x000000ff
        /*0300*/ 	.word	0x00000150
        /*0304*/ 	.short	0x0100
        /*0306*/ 	.byte	0x08
	.zero		1


	//   ....[37]....
        /*0308*/ 	.word	0x00000810
        /*030c*/ 	.word	0x000000ff
        /*0310*/ 	.word	0x00000158
        /*0314*/ 	.short	0x0100
        /*0316*/ 	.byte	0x08
	.zero		1


	//   ....[38]....
        /*0318*/ 	.word	0x00000830
        /*031c*/ 	.word	0x000000ff
        /*0320*/ 	.word	0x00000130
        /*0324*/ 	.short	0x0100
        /*0326*/ 	.byte	0x09
	.zero		1


	//   ....[39]....
        /*0328*/ 	.word	0x00000840
        /*032c*/ 	.word	0x000000ff
        /*0330*/ 	.word	0x00000138
        /*0334*/ 	.short	0x0100
        /*0336*/ 	.byte	0x09
	.zero		1


	//   ....[40]....
        /*0338*/ 	.word	0x00000850
        /*033c*/ 	.word	0x000000ff
        /*0340*/ 	.word	0x00000140
        /*0344*/ 	.short	0x0100
        /*0346*/ 	.byte	0x09
	.zero		1


	//   ....[41]....
        /*0348*/ 	.word	0x00000860
        /*034c*/ 	.word	0x000000ff
        /*0350*/ 	.word	0x00000148
        /*0354*/ 	.short	0x0100
        /*0356*/ 	.byte	0x09
	.zero		1


	//   ....[42]....
        /*0358*/ 	.word	0x000016d0
        /*035c*/ 	.word	0x0000005d
        /*0360*/ 	.word	0x00000000
        /*0364*/ 	.short	0x010a
        /*0366*/ 	.byte	0x2a
	.zero		1


	//   ....[43]....
        /*0368*/ 	.word	0x00001870
        /*036c*/ 	.word	0x00000003
        /*0370*/ 	.word	0x00000000
        /*0374*/ 	.short	0x010a
        /*0376*/ 	.byte	0x3f
	.zero		1


	//   ....[44]....
        /*0378*/ 	.word	0x000018b0
        /*037c*/ 	.word	0x00000003
        /*0380*/ 	.word	0x00000000
        /*0384*/ 	.short	0x010a
        /*0386*/ 	.byte	0x3f
	.zero		1


	//   ....[45]....
        /*0388*/ 	.word	0x00001ab0
        /*038c*/ 	.word	0x000000ff
        /*0390*/ 	.word	0x00000000
        /*0394*/ 	.short	0x010a
        /*0396*/ 	.byte	0x04
	.zero		1


	//   ....[46]....
        /*0398*/ 	.word	0x00001af0
        /*039c*/ 	.word	0x000000ff
        /*03a0*/ 	.word	0x00000000
        /*03a4*/ 	.short	0x010a
        /*03a6*/ 	.byte	0x04
	.zero		1


	//   ....[47]....
        /*03a8*/ 	.word	0x00001c50
        /*03ac*/ 	.word	0x000000ff
        /*03b0*/ 	.word	0x00000000
        /*03b4*/ 	.short	0x0101
        /*03b6*/ 	.byte	0x04
	.zero		1


	//   ....[48]....
        /*03b8*/ 	.word	0x00001d40
        /*03bc*/ 	.word	0x0000005e
        /*03c0*/ 	.word	0x00000000
        /*03c4*/ 	.short	0x0101
        /*03c6*/ 	.byte	0x2f
	.zero		1


	//   ....[49]....
        /*03c8*/ 	.word	0x00001e10
        /*03cc*/ 	.word	0x000000ff
        /*03d0*/ 	.word	0x00000000
        /*03d4*/ 	.short	0x0101
        /*03d6*/ 	.byte	0x06
	.zero		1


	//   ....[50]....
        /*03d8*/ 	.word	0x00001ec0
        /*03dc*/ 	.word	0x0000005d
        /*03e0*/ 	.word	0x00000010
        /*03e4*/ 	.short	0x010a
        /*03e6*/ 	.byte	0x2a
	.zero		1


	//   ....[51]....
        /*03e8*/ 	.word	0x00006100
        /*03ec*/ 	.word	0x00000060
        /*03f0*/ 	.word	0x00000000
        /*03f4*/ 	.short	0x0101
        /*03f6*/ 	.byte	0x2f
	.zero		1


	//   ....[52]....
        /*03f8*/ 	.word	0x00006a60
        /*03fc*/ 	.word	0x0000000a
        /*0400*/ 	.word	0x00000090
        /*0404*/ 	.short	0x010a
        /*0406*/ 	.byte	0x3f
	.zero		1


	//   ....[53]....
        /*0408*/ 	.word	0x00006e00
        /*040c*/ 	.word	0x00000005
        /*0410*/ 	.word	0x00000158
        /*0414*/ 	.short	0x0101
        /*0416*/ 	.byte	0x3f
	.zero		1


	//   ....[54]....
        /*0418*/ 	.word	0x00007580
        /*041c*/ 	.word	0x00000009
        /*0420*/ 	.word	0x00000000
        /*0424*/ 	.short	0x010a
        /*0426*/ 	.byte	0x3f
	.zero		1


	//   ....[55]....
        /*0428*/ 	.word	0x00007600
        /*042c*/ 	.word	0x00000008
        /*0430*/ 	.word	0x00000000
        /*0434*/ 	.short	0x010a
        /*0436*/ 	.byte	0x3f
	.zero		1


	//   ....[56]....
        /*0438*/ 	.word	0x00007690
        /*043c*/ 	.word	0x00000009
        /*0440*/ 	.word	0x00000000
        /*0444*/ 	.short	0x010a
        /*0446*/ 	.byte	0x3f
	.zero		1


	//   ....[57]....
        /*0448*/ 	.word	0x00007720
        /*044c*/ 	.word	0x00000008
        /*0450*/ 	.word	0x00000000
        /*0454*/ 	.short	0x010a
        /*0456*/ 	.byte	0x3f
	.zero		1


	//   ....[58]....
        /*0458*/ 	.word	0x000077b0
        /*045c*/ 	.word	0x00000009
        /*0460*/ 	.word	0x00000000
        /*0464*/ 	.short	0x010a
        /*0466*/ 	.byte	0x3f
	.zero		1


	//   ....[59]....
        /*0468*/ 	.word	0x00007840
        /*046c*/ 	.word	0x00000008
        /*0470*/ 	.word	0x00000000
        /*0474*/ 	.short	0x010a
        /*0476*/ 	.byte	0x3f
	.zero		1


	//   ....[60]....
        /*0478*/ 	.word	0x000078d0
        /*047c*/ 	.word	0x00000009
        /*0480*/ 	.word	0x00000000
        /*0484*/ 	.short	0x010a
        /*0486*/ 	.byte	0x3f
	.zero		1


	//   ....[61]....
        /*0488*/ 	.word	0x00007960
        /*048c*/ 	.word	0x00000008
        /*0490*/ 	.word	0x00000000
        /*0494*/ 	.short	0x010a
        /*0496*/ 	.byte	0x3f
	.zero		1


	//   ....[62]....
        /*0498*/ 	.word	0x000079f0
        /*049c*/ 	.word	0x00000009
        /*04a0*/ 	.word	0x00000000
        /*04a4*/ 	.short	0x010a
        /*04a6*/ 	.byte	0x3f
	.zero		1


	//   ....[63]....
        /*04a8*/ 	.word	0x00007a80
        /*04ac*/ 	.word	0x00000008
        /*04b0*/ 	.word	0x00000000
        /*04b4*/ 	.short	0x010a
        /*04b6*/ 	.byte	0x3f
	.zero		1


	//   ....[64]....
        /*04b8*/ 	.word	0x00007b10
        /*04bc*/ 	.word	0x00000009
        /*04c0*/ 	.word	0x00000000
        /*04c4*/ 	.short	0x010a
        /*04c6*/ 	.byte	0x3f
	.zero		1


	//   ....[65]....
        /*04c8*/ 	.word	0x00007ba0
        /*04cc*/ 	.word	0x00000008
        /*04d0*/ 	.word	0x00000000
        /*04d4*/ 	.short	0x010a
        /*04d6*/ 	.byte	0x3f
	.zero		1


	//   ....[66]....
        /*04d8*/ 	.word	0x00007c30
        /*04dc*/ 	.word	0x00000009
        /*04e0*/ 	.word	0x00000000
        /*04e4*/ 	.short	0x010a
        /*04e6*/ 	.byte	0x3f
	.zero		1


	//   ....[67]....
        /*04e8*/ 	.word	0x00007cc0
        /*04ec*/ 	.word	0x00000008
        /*04f0*/ 	.word	0x00000000
        /*04f4*/ 	.short	0x010a
        /*04f6*/ 	.byte	0x3f
	.zero		1


	//   ....[68]....
        /*04f8*/ 	.word	0x00007d50
        /*04fc*/ 	.word	0x00000009
        /*0500*/ 	.word	0x00000000
        /*0504*/ 	.short	0x010a
        /*0506*/ 	.byte	0x3f
	.zero		1


	//   ....[69]....
        /*0508*/ 	.word	0x00007de0
        /*050c*/ 	.word	0x00000008
        /*0510*/ 	.word	0x00000000
        /*0514*/ 	.short	0x010a
        /*0516*/ 	.byte	0x3f
	.zero		1


	//   ....[70]....
        /*0518*/ 	.word	0x00007e70
        /*051c*/ 	.word	0x0000000b
        /*0520*/ 	.word	0x00000000
        /*0524*/ 	.short	0x010a
        /*0526*/ 	.byte	0x3f
	.zero		1


	//   ....[71]....
        /*0528*/ 	.word	0x00007f00
        /*052c*/ 	.word	0x00000003
        /*0530*/ 	.word	0x00000000
        /*0534*/ 	.short	0x010a
        /*0536*/ 	.byte	0x3f
	.zero		1


	//   ....[72]....
        /*0538*/ 	.word	0x00007f60
        /*053c*/ 	.word	0x0000005f
        /*0540*/ 	.word	0x00000000
        /*0544*/ 	.short	0x010a
        /*0546*/ 	.byte	0x3f
	.zero		1


	//   ....[73]....
        /*0548*/ 	.word	0x00007fb0
        /*054c*/ 	.word	0x00000003
        /*0550*/ 	.word	0x00000000
        /*0554*/ 	.short	0x010a
        /*0556*/ 	.byte	0x3f
	.zero		1


	//   ....[74]....
        /*0558*/ 	.word	0x00008010
        /*055c*/ 	.word	0x00000004
        /*0560*/ 	.word	0x00000000
        /*0564*/ 	.short	0x010a
        /*0566*/ 	.byte	0x3f
	.zero		1


	//   ....[75]....
        /*0568*/ 	.word	0x00008060
        /*056c*/ 	.word	0x0000005f
        /*0570*/ 	.word	0x00000010
        /*0574*/ 	.short	0x010a
        /*0576*/ 	.byte	0x3f
	.zero		1


	//   ....[76]....
        /*0578*/ 	.word	0x00008130
        /*057c*/ 	.word	0x0000000a
        /*0580*/ 	.word	0x00000090
        /*0584*/ 	.short	0x010a
        /*0586*/ 	.byte	0x3f
	.zero		1


	//   ....[77]....
        /*0588*/ 	.word	0x00008200
        /*058c*/ 	.word	0x00000009
        /*0590*/ 	.word	0x00000000
        /*0594*/ 	.short	0x010a
        /*0596*/ 	.byte	0x3f
	.zero		1


	//   ....[78]....
        /*0598*/ 	.word	0x00008250
        /*059c*/ 	.word	0x00000008
        /*05a0*/ 	.word	0x00000000
        /*05a4*/ 	.short	0x010a
        /*05a6*/ 	.byte	0x3f
	.zero		1


	//   ....[79]....
        /*05a8*/ 	.word	0x000082a0
        /*05ac*/ 	.word	0x00000009
        /*05b0*/ 	.word	0x00000000
        /*05b4*/ 	.short	0x010a
        /*05b6*/ 	.byte	0x3f
	.zero		1


	//   ....[80]....
        /*05b8*/ 	.word	0x000082f0
        /*05bc*/ 	.word	0x00000008
        /*05c0*/ 	.word	0x00000000
        /*05c4*/ 	.short	0x010a
        /*05c6*/ 	.byte	0x3f
	.zero		1


	//   ....[81]....
        /*05c8*/ 	.word	0x00008340
        /*05cc*/ 	.word	0x00000009
        /*05d0*/ 	.word	0x00000000
        /*05d4*/ 	.short	0x010a
        /*05d6*/ 	.byte	0x3f
	.zero		1


	//   ....[82]....
        /*05d8*/ 	.word	0x00008390
        /*05dc*/ 	.word	0x00000008
        /*05e0*/ 	.word	0x00000000
        /*05e4*/ 	.short	0x010a
        /*05e6*/ 	.byte	0x3f
	.zero		1


	//   ....[83]....
        /*05e8*/ 	.word	0x000083e0
        /*05ec*/ 	.word	0x00000009
        /*05f0*/ 	.word	0x00000000
        /*05f4*/ 	.short	0x010a
        /*05f6*/ 	.byte	0x3f
	.zero		1


	//   ....[84]....
        /*05f8*/ 	.word	0x00008430
        /*05fc*/ 	.word	0x00000008
        /*0600*/ 	.word	0x00000000
        /*0604*/ 	.short	0x010a
        /*0606*/ 	.byte	0x3f
	.zero		1


	//   ....[85]....
        /*0608*/ 	.word	0x00008480
        /*060c*/ 	.word	0x00000009
        /*0610*/ 	.word	0x00000000
        /*0614*/ 	.short	0x010a
        /*0616*/ 	.byte	0x3f
	.zero		1


	//   ....[86]....
        /*0618*/ 	.word	0x000084d0
        /*061c*/ 	.word	0x00000008
        /*0620*/ 	.word	0x00000000
        /*0624*/ 	.short	0x010a
        /*0626*/ 	.byte	0x3f
	.zero		1


	//   ....[87]....
        /*0628*/ 	.word	0x00008520
        /*062c*/ 	.word	0x00000009
        /*0630*/ 	.word	0x00000000
        /*0634*/ 	.short	0x010a
        /*0636*/ 	.byte	0x3f
	.zero		1


	//   ....[88]....
        /*0638*/ 	.word	0x00008570
        /*063c*/ 	.word	0x00000008
        /*0640*/ 	.word	0x00000000
        /*0644*/ 	.short	0x010a
        /*0646*/ 	.byte	0x3f
	.zero		1


	//   ....[89]....
        /*0648*/ 	.word	0x000085c0
        /*064c*/ 	.word	0x00000009
        /*0650*/ 	.word	0x00000000
        /*0654*/ 	.short	0x010a
        /*0656*/ 	.byte	0x3f
	.zero		1


	//   ....[90]....
        /*0658*/ 	.word	0x00008610
        /*065c*/ 	.word	0x00000008
        /*0660*/ 	.word	0x00000000
        /*0664*/ 	.short	0x010a
        /*0666*/ 	.byte	0x3f
	.zero		1


	//   ....[91]....
        /*0668*/ 	.word	0x00008660
        /*066c*/ 	.word	0x00000009
        /*0670*/ 	.word	0x00000000
        /*0674*/ 	.short	0x010a
        /*0676*/ 	.byte	0x3f
	.zero		1


	//   ....[92]....
        /*0678*/ 	.word	0x000086b0
        /*067c*/ 	.word	0x00000008
        /*0680*/ 	.word	0x00000000
        /*0684*/ 	.short	0x010a
        /*0686*/ 	.byte	0x3f
	.zero		1


	//   ....[93]....
        /*0688*/ 	.word	0x00008700
        /*068c*/ 	.word	0x0000000b
        /*0690*/ 	.word	0x00000000
        /*0694*/ 	.short	0x010a
        /*0696*/ 	.byte	0x3f
	.zero		1


	//----- nvinfo : EIATTR_NUM_MBARRIERS
	.align		4
.L_37:
        /*0698*/ 	.byte	0x03, 0x38
        /*069a*/ 	.short	0x002a


	//----- nvinfo : EIATTR_EXIT_INSTR_OFFSETS
	.align		4
        /*069c*/ 	.byte	0x04, 0x1c
        /*069e*/ 	.short	(.L_39 - .L_38)


	//   ....[0]....
.L_38:
        /*06a0*/ 	.word	0x00001370


	//   ....[1]....
        /*06a4*/ 	.word	0x000013d0


	//   ....[2]....
        /*06a8*/ 	.word	0x00006790


	//   ....[3]....
        /*06ac*/ 	.word	0x000067c0


	//   ....[4]....
        /*06b0*/ 	.word	0x00007f50


	//----- nvinfo : EIATTR_MAX_THREADS
	.align		4
.L_39:
        /*06b4*/ 	.byte	0x04, 0x05
        /*06b6*/ 	.short	(.L_41 - .L_40)
.L_40:
        /*06b8*/ 	.word	0x00000180
        /*06bc*/ 	.word	0x00000001
        /*06c0*/ 	.word	0x00000001


	//----- nvinfo : EIATTR_CRS_STACK_SIZE
	.align		4
.L_41:
        /*06c4*/ 	.byte	0x04, 0x1e
        /*06c6*/ 	.short	(.L_43 - .L_42)
.L_42:
        /*06c8*/ 	.word	0x00000000


	//----- nvinfo : EIATTR_CBANK_PARAM_SIZE
	.align		4
.L_43:
        /*06cc*/ 	.byte	0x03, 0x19
        /*06ce*/ 	.short	0x0470


	//----- nvinfo : EIATTR_PARAM_CBANK
	.align		4
        /*06d0*/ 	.byte	0x04, 0x0a
        /*06d2*/ 	.short	(.L_45 - .L_44)
	.align		4
.L_44:
        /*06d4*/ 	.word	index@(.nv.constant0._ZN7cutlass13device_kernelINS_4gemm6kernel13GemmUniversalIN4cute5tupleIJiiiiEEENS1_10collective13CollectiveMmaINS1_34MainloopSm90TmaGmmaWarpSpecializedILi18ENS5_IJNS4_1CILi1EEESB_SB_EEENS1_32KernelTmaWarpSpecializedPingpongEEENS5_IJNSA_ILi64EEENSA_ILi128EEENSA_ILi32EEEEEENS_10bfloat16_tENS5_IJlSB_lEEESJ_SK_NS4_8TiledMMAINS4_8MMA_AtomIJNS4_4SM904GMMA28MMA_64x128x16_F32BF16BF16_SSILNSO_5MajorE0ELSQ_0ELNSO_7ScaleInE1ELSR_1EEEEEENS4_6LayoutISC_NS5_IJNSA_ILi0EEESV_SV_EEEEENS5_IJNS4_10UnderscoreESY_SY_EEEEENS4_13SM90_TMA_LOADENS4_14ComposedLayoutINS4_7SwizzleILi2ELi4ELi3EEENS4_18smem_ptr_flag_bitsILi16EEENSU_INS5_IJNSA_ILi8EEESH_EEENS5_IJSH_SB_EEEEEEEvNS4_8identityES11_S1B_vS1C_EENS_8epilogue10collective6detail29Sm90TmaWarpSpecializedAdapterINS1F_15DefaultEpilogueISJ_SK_SK_NS1E_6thread17LinearCombinationISJ_Li1EffLNS1J_9ScaleType4KindE0ELNS_15FloatRoundStyleE2ESJ_EENS1_15EpilogueDefaultEEEEEvvEEEEvNT_6ParamsE)
        /*06d8*/ 	.short	0x0210
        /*06da*/ 	.short	0x0470


	//----- nvinfo : EIATTR_SW_WAR
	.align		4
.L_45:
        /*06dc*/ 	.byte	0x04, 0x36
        /*06de*/ 	.short	(.L_47 - .L_46)
.L_46:
        /*06e0*/ 	.word	0x00000008
.L_47:


//--------------------- .nv.callgraph             --------------------------
	.section	.nv.callgraph,"",@"SHT_CUDA_CALLGRAPH"
	.align	4
	.sectionentsize	8
	.align		4
        /*0000*/ 	.word	0x00000000
	.align		4
        /*0004*/ 	.word	0xffffffff
	.align		4
        /*0008*/ 	.word	index@(_ZN7cutlass13device_kernelINS_4gemm6kernel13GemmUniversalIN4cute5tupleIJiiiiEEENS1_10collective13CollectiveMmaINS1_34MainloopSm90TmaGmmaWarpSpecializedILi18ENS5_IJNS4_1CILi1EEESB_SB_EEENS1_32KernelTmaWarpSpecializedPingpongEEENS5_IJNSA_ILi64EEENSA_ILi128EEENSA_ILi32EEEEEENS_10bfloat16_tENS5_IJlSB_lEEESJ_SK_NS4_8TiledMMAINS4_8MMA_AtomIJNS4_4SM904GMMA28MMA_64x128x16_F32BF16BF16_SSILNSO_5MajorE0ELSQ_0ELNSO_7ScaleInE1ELSR_1EEEEEENS4_6LayoutISC_NS5_IJNSA_ILi0EEESV_SV_EEEEENS5_IJNS4_10UnderscoreESY_SY_EEEEENS4_13SM90_TMA_LOADENS4_14ComposedLayoutINS4_7SwizzleILi2ELi4ELi3EEENS4_18smem_ptr_flag_bitsILi16EEENSU_INS5_IJNSA_ILi8EEESH_EEENS5_IJSH_SB_EEEEEEEvNS4_8identityES11_S1B_vS1C_EENS_8epilogue10collective6detail29Sm90TmaWarpSpecializedAdapterINS1F_15DefaultEpilogueISJ_SK_SK_NS1E_6thread17LinearCombinationISJ_Li1EffLNS1J_9ScaleType4KindE0ELNS_15FloatRoundStyleE2ESJ_EENS1_15EpilogueDefaultEEEEEvvEEEEvNT_6ParamsE)
	.align		4
        /*000c*/ 	.word	index@(__assertfail)
	.align		4
        /*0010*/ 	.word	0x00000000
	.align		4
        /*0014*/ 	.word	0xfffffffe
	.align		4
        /*0018*/ 	.word	0x00000000
	.align		4
        /*001c*/ 	.word	0xfffffffd
	.align		4
        /*0020*/ 	.word	0x00000000
	.align		4
        /*0024*/ 	.word	0xfffffffc


//--------------------- .nv.constant4             --------------------------
	.section	.nv.constant4,"a",@progbits
	.align	8
	.align		8
.nv.constant4:
        /*0000*/ 	.dword	__assertfail
	.align		8
        /*0008*/ 	.dword	__unnamed_1
	.align		8
        /*0010*/ 	.dword	_ZN40_INTERNAL_5844ffa5_4_k_cu_300acd1b_173864cuda3std3__45__cpo5beginE
	.align		8
        /*0018*/ 	.dword	_ZN40_INTERNAL_5844ffa5_4_k_cu_300acd1b_173864cuda3std3__45__cpo3endE
	.align		8
        /*0020*/ 	.dword	_ZN40_INTERNAL_5844ffa5_4_k_cu_300acd1b_173864cuda3std3__45__cpo6cbeginE
	.align		8
        /*0028*/ 	.dword	_ZN40_INTERNAL_5844ffa5_4_k_cu_300acd1b_173864cuda3std3__45__cpo4cendE
	.align		8
        /*0030*/ 	.dword	_ZN40_INTERNAL_5844ffa5_4_k_cu_300acd1b_173864cuda3std3__442_GLOBAL__N__5844ffa5_4_k_cu_300acd1b_173866ignoreE
	.align		8
        /*0038*/ 	.dword	_ZN40_INTERNAL_5844ffa5_4_k_cu_300acd1b_173864cuda3std3__419piecewise_constructE
	.align		8
        /*0040*/ 	.dword	_ZN40_INTERNAL_5844ffa5_4_k_cu_300acd1b_173864cuda3std3__48in_placeE
	.align		8
        /*0048*/ 	.dword	_ZN40_INTERNAL_5844ffa5_4_k_cu_300acd1b_173864cuda3std6ranges3__45__cpo4swapE
	.align		8
        /*0050*/ 	.dword	_ZN40_INTERNAL_5844ffa5_4_k_cu_300acd1b_173864cuda3std6ranges3__45__cpo9iter_moveE
	.align		8
        /*0058*/ 	.dword	_ZN40_INTERNAL_5844ffa5_4_k_cu_300acd1b_173864cute7productE
	.align		8
        /*0060*/ 	.dword	_ZN40_INTERNAL_5844ffa5_4_k_cu_300acd1b_173864cute1_E
	.align		8
        /*0068*/ 	.dword	$str$22
	.align		8
        /*0070*/ 	.dword	$str$23


//--------------------- .text._ZN7cutlass13device_kernelINS_4gemm6kernel13GemmUniversalIN4cute5tupleIJiiiiEEENS1_10collective13CollectiveMmaINS1_34MainloopSm90TmaGmmaWarpSpecializedILi18ENS5_IJNS4_1CILi1EEESB_SB_EEENS1_32KernelTmaWarpSpecializedPingpongEEENS5_IJNSA_ILi64EEENSA_ILi128EEENSA_ILi32EEEEEENS_10bfloat16_tENS5_IJlSB_lEEESJ_SK_NS4_8TiledMMAINS4_8MMA_AtomIJNS4_4SM904GMMA28MMA_64x128x16_F32BF16BF16_SSILNSO_5MajorE0ELSQ_0ELNSO_7ScaleInE1ELSR_1EEEEEENS4_6LayoutISC_NS5_IJNSA_ILi0EEESV_SV_EEEEENS5_IJNS4_10UnderscoreESY_SY_EEEEENS4_13SM90_TMA_LOADENS4_14ComposedLayoutINS4_7SwizzleILi2ELi4ELi3EEENS4_18smem_ptr_flag_bitsILi16EEENSU_INS5_IJNSA_ILi8EEESH_EEENS5_IJSH_SB_EEEEEEEvNS4_8identityES11_S1B_vS1C_EENS_8epilogue10collective6detail29Sm90TmaWarpSpecializedAdapterINS1F_15DefaultEpilogueISJ_SK_SK_NS1E_6thread17LinearCombinationISJ_Li1EffLNS1J_9ScaleType4KindE0ELNS_15FloatRoundStyleE2ESJ_EENS1_15EpilogueDefaultEEEEEvvEEEEvNT_6ParamsE --------------------------
	.section	.text._ZN7cutlass13device_kernelINS_4gemm6kernel13GemmUniversalIN4cute5tupleIJiiiiEEENS1_10collective13CollectiveMmaINS1_34MainloopSm90TmaGmmaWarpSpecializedILi18ENS5_IJNS4_1CILi1EEESB_SB_EEENS1_32KernelTmaWarpSpecializedPingpongEEENS5_IJNSA_ILi64EEENSA_ILi128EEENSA_ILi32EEEEEENS_10bfloat16_tENS5_IJlSB_lEEESJ_SK_NS4_8TiledMMAINS4_8MMA_AtomIJNS4_4SM904GMMA28MMA_64x128x16_F32BF16BF16_SSILNSO_5MajorE0ELSQ_0ELNSO_7ScaleInE1ELSR_1EEEEEENS4_6LayoutISC_NS5_IJNSA_ILi0EEESV_SV_EEEEENS5_IJNS4_10UnderscoreESY_SY_EEEEENS4_13SM90_TMA_LOADENS4_14ComposedLayoutINS4_7SwizzleILi2ELi4ELi3EEENS4_18smem_ptr_flag_bitsILi16EEENSU_INS5_IJNSA_ILi8EEESH_EEENS5_IJSH_SB_EEEEEEEvNS4_8identityES11_S1B_vS1C_EENS_8epilogue10collective6detail29Sm90TmaWarpSpecializedAdapterINS1F_15DefaultEpilogueISJ_SK_SK_NS1E_6thread17LinearCombinationISJ_Li1EffLNS1J_9ScaleType4KindE0ELNS_15FloatRoundStyleE2ESJ_EENS1_15EpilogueDefaultEEEEEvvEEEEvNT_6ParamsE,"ax",@progbits
	.align	128
.text._ZN7cutlass13device_kernelINS_4gemm6kernel13GemmUniversalIN4cute5tupleIJiiiiEEENS1_10collective13CollectiveMmaINS1_34MainloopSm90TmaGmmaWarpSpecializedILi18ENS5_IJNS4_1CILi1EEESB_SB_EEENS1_32KernelTmaWarpSpecializedPingpongEEENS5_IJNSA_ILi64EEENSA_ILi128EEENSA_ILi32EEEEEENS_10bfloat16_tENS5_IJlSB_lEEESJ_SK_NS4_8TiledMMAINS4_8MMA_AtomIJNS4_4SM904GMMA28MMA_64x128x16_F32BF16BF16_SSILNSO_5MajorE0ELSQ_0ELNSO_7ScaleInE1ELSR_1EEEEEENS4_6LayoutISC_NS5_IJNSA_ILi0EEESV_SV_EEEEENS5_IJNS4_10UnderscoreESY_SY_EEEEENS4_13SM90_TMA_LOADENS4_14ComposedLayoutINS4_7SwizzleILi2ELi4ELi3EEENS4_18smem_ptr_flag_bitsILi16EEENSU_INS5_IJNSA_ILi8EEESH_EEENS5_IJSH_SB_EEEEEEEvNS4_8identityES11_S1B_vS1C_EENS_8epilogue10collective6detail29Sm90TmaWarpSpecializedAdapterINS1F_15DefaultEpilogueISJ_SK_SK_NS1E_6thread17LinearCombinationISJ_Li1EffLNS1J_9ScaleType4KindE0ELNS_15FloatRoundStyleE2ESJ_EENS1_15EpilogueDefaultEEEEEvvEEEEvNT_6ParamsE:
        .type           _ZN7cutlass13device_kernelINS_4gemm6kernel13GemmUniversalIN4cute5tupleIJiiiiEEENS1_10collective13CollectiveMmaINS1_34MainloopSm90TmaGmmaWarpSpecializedILi18ENS5_IJNS4_1CILi1EEESB_SB_EEENS1_32KernelTmaWarpSpecializedPingpongEEENS5_IJNSA_ILi64EEENSA_ILi128EEENSA_ILi32EEEEEENS_10bfloat16_tENS5_IJlSB_lEEESJ_SK_NS4_8TiledMMAINS4_8MMA_AtomIJNS4_4SM904GMMA28MMA_64x128x16_F32BF16BF16_SSILNSO_5MajorE0ELSQ_0ELNSO_7ScaleInE1ELSR_1EEEEEENS4_6LayoutISC_NS5_IJNSA_ILi0EEESV_SV_EEEEENS5_IJNS4_10UnderscoreESY_SY_EEEEENS4_13SM90_TMA_LOADENS4_14ComposedLayoutINS4_7SwizzleILi2ELi4ELi3EEENS4_18smem_ptr_flag_bitsILi16EEENSU_INS5_IJNSA_ILi8EEESH_EEENS5_IJSH_SB_EEEEEEEvNS4_8identityES11_S1B_vS1C_EENS_8epilogue10collective6detail29Sm90TmaWarpSpecializedAdapterINS1F_15DefaultEpilogueISJ_SK_SK_NS1E_6thread17LinearCombinationISJ_Li1EffLNS1J_9ScaleType4KindE0ELNS_15FloatRoundStyleE2ESJ_EENS1_15EpilogueDefaultEEEEEvvEEEEvNT_6ParamsE,@function
        .size           _ZN7cutlass13device_kernelINS_4gemm6kernel13GemmUniversalIN4cute5tupleIJiiiiEEENS1_10collective13CollectiveMmaINS1_34MainloopSm90TmaGmmaWarpSpecializedILi18ENS5_IJNS4_1CILi1EEESB_SB_EEENS1_32KernelTmaWarpSpecializedPingpongEEENS5_IJNSA_ILi64EEENSA_ILi128EEENSA_ILi32EEEEEENS_10bfloat16_tENS5_IJlSB_lEEESJ_SK_NS4_8TiledMMAINS4_8MMA_AtomIJNS4_4SM904GMMA28MMA_64x128x16_F32BF16BF16_SSILNSO_5MajorE0ELSQ_0ELNSO_7ScaleInE1ELSR_1EEEEEENS4_6LayoutISC_NS5_IJNSA_ILi0EEESV_SV_EEEEENS5_IJNS4_10UnderscoreESY_SY_EEEEENS4_13SM90_TMA_LOADENS4_14ComposedLayoutINS4_7SwizzleILi2ELi4ELi3EEENS4_18smem_ptr_flag_bitsILi16EEENSU_INS5_IJNSA_ILi8EEESH_EEENS5_IJSH_SB_EEEEEEEvNS4_8identityES11_S1B_vS1C_EENS_8epilogue10collective6detail29Sm90TmaWarpSpecializedAdapterINS1F_15DefaultEpilogueISJ_SK_SK_NS1E_6thread17LinearCombinationISJ_Li1EffLNS1J_9ScaleType4KindE0ELNS_15FloatRoundStyleE2ESJ_EENS1_15EpilogueDefaultEEEEEvvEEEEvNT_6ParamsE,(.L_x_226 - _ZN7cutlass13device_kernelINS_4gemm6kernel13GemmUniversalIN4cute5tupleIJiiiiEEENS1_10collective13CollectiveMmaINS1_34MainloopSm90TmaGmmaWarpSpecializedILi18ENS5_IJNS4_1CILi1EEESB_SB_EEENS1_32KernelTmaWarpSpecializedPingpongEEENS5_IJNSA_ILi64EEENSA_ILi128EEENSA_ILi32EEEEEENS_10bfloat16_tENS5_IJlSB_lEEESJ_SK_NS4_8TiledMMAINS4_8MMA_AtomIJNS4_4SM904GMMA28MMA_64x128x16_F32BF16BF16_SSILNSO_5MajorE0ELSQ_0ELNSO_7ScaleInE1ELSR_1EEEEEENS4_6LayoutISC_NS5_IJNSA_ILi0EEESV_SV_EEEEENS5_IJNS4_10UnderscoreESY_SY_EEEEENS4_13SM90_TMA_LOADENS4_14ComposedLayoutINS4_7SwizzleILi2ELi4ELi3EEENS4_18smem_ptr_flag_bitsILi16EEENSU_INS5_IJNSA_ILi8EEESH_EEENS5_IJSH_SB_EEEEEEEvNS4_8identityES11_S1B_vS1C_EENS_8epilogue10collective6detail29Sm90TmaWarpSpecializedAdapterINS1F_15DefaultEpilogueISJ_SK_SK_NS1E_6thread17LinearCombinationISJ_Li1EffLNS1J_9ScaleType4KindE0ELNS_15FloatRoundStyleE2ESJ_EENS1_15EpilogueDefaultEEEEEvvEEEEvNT_6ParamsE)
        .other          _ZN7cutlass13device_kernelINS_4gemm6kernel13GemmUniversalIN4cute5tupleIJiiiiEEENS1_10collective13CollectiveMmaINS1_34MainloopSm90TmaGmmaWarpSpecializedILi18ENS5_IJNS4_1CILi1EEESB_SB_EEENS1_32KernelTmaWarpSpecializedPingpongEEENS5_IJNSA_ILi64EEENSA_ILi128EEENSA_ILi32EEEEEENS_10bfloat16_tENS5_IJlSB_lEEESJ_SK_NS4_8TiledMMAINS4_8MMA_AtomIJNS4_4SM904GMMA28MMA_64x128x16_F32BF16BF16_SSILNSO_5MajorE0ELSQ_0ELNSO_7ScaleInE1ELSR_1EEEEEENS4_6LayoutISC_NS5_IJNSA_ILi0EEESV_SV_EEEEENS5_IJNS4_10UnderscoreESY_SY_EEEEENS4_13SM90_TMA_LOADENS4_14ComposedLayoutINS4_7SwizzleILi2ELi4ELi3EEENS4_18smem_ptr_flag_bitsILi16EEENSU_INS5_IJNSA_ILi8EEESH_EEENS5_IJSH_SB_EEEEEEEvNS4_8identityES11_S1B_vS1C_EENS_8epilogue10collective6detail29Sm90TmaWarpSpecializedAdapterINS1F_15DefaultEpilogueISJ_SK_SK_NS1E_6thread17LinearCombinationISJ_Li1EffLNS1J_9ScaleType4KindE0ELNS_15FloatRoundStyleE2ESJ_EENS1_15EpilogueDefaultEEEEEvvEEEEvNT_6ParamsE,@"STO_CUDA_ENTRY STV_DEFAULT"
_ZN7cutlass13device_kernelINS_4gemm6kernel13GemmUniversalIN4cute5tupleIJiiiiEEENS1_10collective13CollectiveMmaINS1_34MainloopSm90TmaGmmaWarpSpecializedILi18ENS5_IJNS4_1CILi1EEESB_SB_EEENS1_32KernelTmaWarpSpecializedPingpongEEENS5_IJNSA_ILi64EEENSA_ILi128EEENSA_ILi32EEEEEENS_10bfloat16_tENS5_IJlSB_lEEESJ_SK_NS4_8TiledMMAINS4_8MMA_AtomIJNS4_4SM904GMMA28MMA_64x128x16_F32BF16BF16_SSILNSO_5MajorE0ELSQ_0ELNSO_7ScaleInE1ELSR_1EEEEEENS4_6LayoutISC_NS5_IJNSA_ILi0EEESV_SV_EEEEENS5_IJNS4_10UnderscoreESY_SY_EEEEENS4_13SM90_TMA_LOADENS4_14ComposedLayoutINS4_7SwizzleILi2ELi4ELi3EEENS4_18smem_ptr_flag_bitsILi16EEENSU_INS5_IJNSA_ILi8EEESH_EEENS5_IJSH_SB_EEEEEEEvNS4_8identityES11_S1B_vS1C_EENS_8epilogue10collective6detail29Sm90TmaWarpSpecializedAdapterINS1F_15DefaultEpilogueISJ_SK_SK_NS1E_6thread17LinearCombinationISJ_Li1EffLNS1J_9ScaleType4KindE0ELNS_15FloatRoundStyleE2ESJ_EENS1_15EpilogueDefaultEEEEEvvEEEEvNT_6ParamsE:
[----:B------:R-:W0:Y:S02]  /*0000*/  LDC R1, c[0x0][0x28] ;  /* 0x00000a00ff017b82 */ /* 0x000e240000000800 */
[----:B0-----:R-:W-:Y:S01]  /*0010*/  VIADD R1, R1, 0xfffffff8 ;  /* 0xfffffff801017836 */ /* 0x001fe20000000000 */
[----:B------:R-:W0:Y:S01]  /*0020*/  S2R R4, SR_TID.X ;  /* 0x0000000000047919 */ /* 0x000e220000002100 */
[----:B------:R-:W-:Y:S01]  /*0030*/  ELECT P0, URZ, PT ;  /* 0x00000000003f782f */ /* 0x000fe20003800000 */
[----:B------:R-:W-:Y:S01]  /*0040*/  BSSY B0, `(.L_x_0) ;  /* 0x000000f000007945 */ /* 0x000fe20003800000 */
[--C-:B0-----:R-:W-:Y:S02]  /*0050*/  SHF.R.U32.HI R0, RZ, 0x5, R4.reuse ;  /* 0x00000005ff007819 */ /* 0x101fe40000011604 */
[----:B------:R-:W-:-:S03]  /*0060*/  SHF.R.U32.HI R5, RZ, 0x7, R4 ;  /* 0x00000007ff057819 */ /* 0x000fc60000011604 */
[----:B------:R-:W0:Y:S04]  /*0070*/  SHFL.IDX PT, R2, R0, RZ, 0x1f ;  /* 0x00001fff00027589 */ /* 0x000e2800000e0000 */
[----:B------:R1:W2:Y:S01]  /*0080*/  SHFL.IDX PT, R8, R5, RZ, 0x1f ;  /* 0x00001fff05087589 */ /* 0x0002a200000e0000 */
[----:B0-----:R-:W-:-:S13]  /*0090*/  ISETP.NE.OR P0, PT, R2, RZ, !P0 ;  /* 0x000000ff0200720c */ /* 0x001fda0004705670 */
[----:B-12---:R-:W-:Y:S05]  /*00a0*/  @P0 BRA `(.L_x_1) ;  /* 0x0000000000200947 */ /* 0x006fea0003800000 */
[----:B------:R-:W-:Y:S02]  /*00b0*/  ULDC.64 UR4, c[0x0][0x198] ;  /* 0x0000660000047ab9 */ /* 0x000fe40000000a00 */
[----:B------:R-:W-:Y:S02]  /*00c0*/  UIADD3 UR6, UP0, UR4, 0xf0, URZ ;  /* 0x000000f004067890 */ /* 0x000fe4000ff1e03f */
[----:B------:R-:W-:Y:S02]  /*00d0*/  UIADD3 UR4, UP1, UR4, 0x1f0, URZ ;  /* 0x000001f004047890 */ /* 0x000fe4000ff3e03f */
[----:B------:R-:W-:Y:S02]  /*00e0*/  UIADD3.X UR7, URZ, UR5, URZ, UP0, !UPT ;  /* 0x000000053f077290 */ /* 0x000fe400087fe43f */
[----:B------:R-:W-:-:S07]  /*00f0*/  UIADD3.X UR5, URZ, UR5, URZ, UP1, !UPT ;  /* 0x000000053f057290 */ /* 0x000fce0008ffe43f */
[----:B------:R0:W-:Y:S02]  /*0100*/  UTMACCTL.PF [UR6] ;  /* 0x00000000060079b9 */ /* 0x0001e40008040000 */
[----:B------:R0:W-:Y:S02]  /*0110*/  UTMACCTL.PF [UR4] ;  /* 0x00000000040079b9 */ /* 0x0001e40008040000 */
[----:B0-----:R-:W-:Y:S01]  /*0120*/  NOP ;  /* 0x0000000000007918 */ /* 0x001fe20000000000 */
.L_x_1:
[----:B------:R-:W-:Y:S05]  /*0130*/  BSYNC B0 ;  /* 0x0000000000007941 */ /* 0x000fea0003800000 */
.L_x_0:
[----:B------:R-:W0:Y:S02]  /*0140*/  SHFL.IDX PT, R3, R0, RZ, 0x1f ;  /* 0x00001fff00037589 */ /* 0x000e2400000e0000 */
[----:B0-----:R-:W-:-:S13]  /*0150*/  ISETP.NE.AND P0, PT, R3, RZ, PT ;  /* 0x000000ff0300720c */ /* 0x001fda0003f05270 */
[----:B------:R-:W-:Y:S05]  /*0160*/  @P0 BRA `(.L_x_2) ;  /* 0x0000000000d40947 */ /* 0x000fea0003800000 */
[----:B------:R-:W-:Y:S01]  /*0170*/  ELECT P0, URZ, PT ;  /* 0x00000000003f782f */ /* 0x000fe20003800000 */
[----:B------:R-:W-:-:S12]  /*0180*/  BSSY B0, `(.L_x_2) ;  /* 0x0000033000007945 */ /* 0x000fd80003800000 */
[----:B------:R-:W-:Y:S05]  /*0190*/  @!P0 BRA `(.L_x_3) ;  /* 0x0000000000c48947 */ /* 0x000fea0003800000 */
[----:B------:R-:W0:Y:S01]  /*01a0*/  S2UR UR8, SR_CgaCtaId ;  /* 0x00000000000879c3 */ /* 0x000e220000008800 */
[----:B------:R-:W-:Y:S01]  /*01b0*/  UMOV UR4, 0x400 ;  /* 0x0000040000047882 */ /* 0x000fe20000000000 */
[----:B------:R-:W-:Y:S01]  /*01c0*/  UMOV UR5, 0x1 ;  /* 0x0000000100057882 */ /* 0x000fe20000000000 */
[----:B------:R-:W-:Y:S02]  /*01d0*/  UMOV UR6, 0x80 ;  /* 0x0000008000067882 */ /* 0x000fe40000000000 */
[----:B------:R-:W-:-:S04]  /*01e0*/  UIADD3 UR6, -UR6, 0x100000, URZ ;  /* 0x0010000006067890 */ /* 0x000fc8000fffe13f */
[----:B------:R-:W-:Y:S02]  /*01f0*/  USHF.L.U32 UR7, UR6, 0xb, URZ ;  /* 0x0000000b06077899 */ /* 0x000fe4000800063f */
[----:B------:R-:W-:Y:S02]  /*0200*/  USHF.L.U32 UR6, UR6, 0x1, URZ ;  /* 0x0000000106067899 */ /* 0x000fe4000800063f */
[----:B0-----:R-:W-:Y:S02]  /*0210*/  ULEA UR8, UR8, UR4, 0x18 ;  /* 0x0000000408087291 */ /* 0x001fe4000f8ec03f */
[----:B------:R-:W-:-:S04]  /*0220*/  UIADD3 UR4, -UR5, 0x100000, URZ ;  /* 0x0010000005047890 */ /* 0x000fc8000fffe13f */
[----:B------:R-:W-:Y:S02]  /*0230*/  USHF.L.U32 UR5, UR4, 0xb, URZ ;  /* 0x0000000b04057899 */ /* 0x000fe4000800063f */
[----:B------:R-:W-:Y:S01]  /*0240*/  USHF.L.U32 UR4, UR4, 0x1, URZ ;  /* 0x0000000104047899 */ /* 0x000fe2000800063f */
[----:B------:R-:W0:Y:S11]  /*0250*/  FENCE.VIEW.ASYNC.S ;  /* 0x00000000000073c6 */ /* 0x000e360000000000 */
[----:B0-----:R0:W1:Y:S01]  /*0260*/  SYNCS.EXCH.64 URZ, [UR8], UR4 ;  /* 0x00000004083f75b2 */ /* 0x0010620008000100 */
[----:B------:R0:W2:Y:S01]  /*0270*/  SYNCS.EXCH.64 URZ, [UR8+0x90], UR6 ;  /* 0x00009006083f75b2 */ /* 0x0000a20008000100 */
[----:B------:R0:W3:Y:S01]  /*0280*/  SYNCS.EXCH.64 URZ, [UR8+0x8], UR4 ;  /* 0x00000804083f75b2 */ /* 0x0000e20008000100 */
[----:B------:R0:W4:Y:S01]  /*0290*/  SYNCS.EXCH.64 URZ, [UR8+0x98], UR6 ;  /* 0x00009806083f75b2 */ /* 0x0001220008000100 */
[----:B------:R0:W0:Y:S01]  /*02a0*/  SYNCS.EXCH.64 URZ, [UR8+0x10], UR4 ;  /* 0x00001004083f75b2 */ /* 0x0000220008000100 */
        /* <DEDUP_REMOVED lines=31> */
[----:B-1234-:R-:W-:Y:S01]  /*04a0*/  NOP ;  /* 0x0000000000007918 */ /* 0x01efe20000000000 */
.L_x_3:
[----:B0-----:R-:W-:Y:S05]  /*04b0*/  BSYNC B0 ;  /* 0x0000000000007941 */ /* 0x001fea0003800000 */
.L_x_2:
[----:B------:R-:W0:Y:S01]  /*04c0*/  SHFL.IDX PT, R6, R0, RZ, 0x1f ;  /* 0x00001fff00067589 */ /* 0x000e2200000e0000 */
[----:B------:R-:W-:Y:S01]  /*04d0*/  ELECT P0, URZ, PT ;  /* 0x00000000003f782f */ /* 0x000fe20003800000 */
[----:B------:R-:W-:Y:S01]  /*04e0*/  NOP ;  /* 0x0000000000007918 */ /* 0x000fe20000000000 */
[----:B------:R-:W-:Y:S01]  /*04f0*/  ELECT P1, URZ, PT ;  /* 0x00000000003f782f */ /* 0x000fe20003820000 */
[----:B------:R-:W1:Y:S01]  /*0500*/  SHFL.IDX PT, R3, R0, RZ, 0x1f ;  /* 0x00001fff00037589 */ /* 0x000e6200000e0000 */
[----:B------:R-:W-:Y:S01]  /*0510*/  UMOV UR4, 0x20 ;  /* 0x0000002000047882 */ /* 0x000fe20000000000 */
[----:B------:R-:W-:Y:S01]  /*0520*/  UMOV UR11, 0x80 ;  /* 0x00000080000b7882 */ /* 0x000fe20000000000 */
[----:B------:R-:W-:Y:S01]  /*0530*/  NOP ;  /* 0x0000000000007918 */ /* 0x000fe20000000000 */
[C---:B------:R-:W-:Y:S01]  /*0540*/  VIADD R33, R8.reuse, 0xffffffff ;  /* 0xffffffff08217836 */ /* 0x040fe20000000000 */
[----:B------:R-:W2:Y:S01]  /*0550*/  SHFL.IDX PT, R5, R5, RZ, 0x1f ;  /* 0x00001fff05057589 */ /* 0x000ea200000e0000 */
[----:B------:R-:W-:Y:S01]  /*0560*/  ULDC.64 UR36, c[0x0][0x208] ;  /* 0x0000820000247ab9 */ /* 0x000fe20000000a00 */
[----:B------:R-:W-:-:S02]  /*0570*/  ISETP.NE.AND P2, PT, R8, RZ, PT ;  /* 0x000000ff0800720c */ /* 0x000fc40003f45270 */
[----:B------:R-:W-:Y:S02]  /*0580*/  ISETP.GE.U32.AND P3, PT, R33, 0x2, PT ;  /* 0x000000022100780c */ /* 0x000fe40003f66070 */
[----:B0-----:R-:W-:Y:S02]  /*0590*/  ISETP.NE.OR P0, PT, R6, RZ, !P0 ;  /* 0x000000ff0600720c */ /* 0x001fe40004705670 */
[----:B-1----:R-:W-:Y:S02]  /*05a0*/  ISETP.NE.OR P1, PT, R3, RZ, !P1 ;  /* 0x000000ff0300720c */ /* 0x002fe40004f25670 */
[----:B------:R-:W-:-:S04]  /*05b0*/  SHF.R.S32.HI R3, RZ, 0x1f, R2 ;  /* 0x0000001fff037819 */ /* 0x000fc80000011402 */
[----:B------:R-:W-:-:S05]  /*05c0*/  LEA.HI R3, R3, R2, RZ, 0x2 ;  /* 0x0000000203037211 */ /* 0x000fca00078f10ff */
[----:B------:R-:W-:Y:S01]  /*05d0*/  VOTEU.ALL UP0, P0 ;  /* 0x00000000003f7886 */ /* 0x000fe20000000000 */
[----:B------:R-:W-:Y:S01]  /*05e0*/  LOP3.LUT R3, R3, 0xfffffffc, RZ, 0xc0, !PT ;  /* 0xfffffffc03037812 */ /* 0x000fe200078ec0ff */
[----:B------:R-:W-:-:S03]  /*05f0*/  VOTEU.ALL UP1, P1 ;  /* 0x00000000003f7886 */ /* 0x000fc60000820000 */
[----:B------:R-:W0:Y:S01]  /*0600*/  @!UP0 S2UR UR7, SR_CgaCtaId ;  /* 0x00000000000789c3 */ /* 0x000e220000008800 */
[----:B------:R-:W-:Y:S01]  /*0610*/  @!UP0 UMOV UR6, 0x400 ;  /* 0x0000040000068882 */ /* 0x000fe20000000000 */
[----:B------:R-:W-:-:S04]  /*0620*/  @!UP0 UIADD3 UR4, -UR4, 0x100000, URZ ;  /* 0x0010000004048890 */ /* 0x000fc8000fffe13f */
[----:B------:R-:W-:Y:S02]  /*0630*/  @!UP0 USHF.L.U32 UR5, UR4, 0xb, URZ ;  /* 0x0000000b04058899 */ /* 0x000fe4000800063f */
[----:B------:R-:W-:Y:S01]  /*0640*/  @!UP0 USHF.L.U32 UR4, UR4, 0x1, URZ ;  /* 0x0000000104048899 */ /* 0x000fe2000800063f */
[----:B------:R-:W-:Y:S01]  /*0650*/  IMAD.IADD R0, R2, 0x1, -R3 ;  /* 0x0000000102007824 */ /* 0x000fe200078e0a03 */
[----:B------:R-:W-:Y:S01]  /*0660*/  @!UP1 UMOV UR9, 0x400 ;  /* 0x0000040000099882 */ /* 0x000fe20000000000 */
[----:B------:R-:W-:Y:S01]  /*0670*/  VOTEU.ALL UP2, P1 ;  /* 0x00000000003f7886 */ /* 0x000fe20000840000 */
[----:B------:R-:W-:Y:S01]  /*0680*/  VOTEU.ALL UP3, P1 ;  /* 0x00000000003f7886 */ /* 0x000fe20000860000 */
[----:B------:R-:W-:Y:S01]  /*0690*/  VOTEU.ALL UP4, P1 ;  /* 0x00000000003f7886 */ /* 0x000fe20000880000 */
[----:B------:R-:W1:Y:S01]  /*06a0*/  @!UP1 S2UR UR10, SR_CgaCtaId ;  /* 0x00000000000a99c3 */ /* 0x000e620000008800 */
[----:B------:R-:W-:Y:S01]  /*06b0*/  VOTEU.ALL UP5, P1 ;  /* 0x00000000003f7886 */ /* 0x000fe200008a0000 */
[----:B------:R-:W-:-:S04]  /*06c0*/  SHF.R.S32.HI R3, RZ, 0x1f, R4 ;  /* 0x0000001fff037819 */ /* 0x000fc80000011404 */
[----:B------:R-:W-:-:S04]  /*06d0*/  LEA.HI R3, R3, R4, RZ, 0x7 ;  /* 0x0000000403037211 */ /* 0x000fc800078f38ff */
[----:B------:R-:W-:-:S05]  /*06e0*/  LOP3.LUT R3, R3, 0xffffff80, RZ, 0xc0, !PT ;  /* 0xffffff8003037812 */ /* 0x000fca00078ec0ff */
[----:B------:R-:W-:Y:S01]  /*06f0*/  IMAD.IADD R3, R4, 0x1, -R3 ;  /* 0x0000000104037824 */ /* 0x000fe200078e0a03 */
[----:B0-----:R-:W-:Y:S02]  /*0700*/  @!UP0 ULEA UR8, UR7, UR6, 0x18 ;  /* 0x0000000607088291 */ /* 0x001fe4000f8ec03f */
[----:B------:R-:W-:-:S04]  /*0710*/  @!UP1 UIADD3 UR6, -UR11, 0x100000, URZ ;  /* 0x001000000b069890 */ /* 0x000fc8000fffe13f */
[----:B------:R-:W-:Y:S02]  /*0720*/  @!UP1 USHF.L.U32 UR7, UR6, 0xb, URZ ;  /* 0x0000000b06079899 */ /* 0x000fe4000800063f */
[----:B------:R-:W-:Y:S01]  /*0730*/  @!UP1 USHF.L.U32 UR6, UR6, 0x1, URZ ;  /* 0x0000000106069899 */ /* 0x000fe2000800063f */
[----:B------:R-:W-:Y:S01]  /*0740*/  VOTEU.ALL UP0, P0 ;  /* 0x00000000003f7886 */ /* 0x000fe20000000000 */
[----:B-1----:R-:W-:Y:S01]  /*0750*/  @!UP1 ULEA UR9, UR10, UR9, 0x18 ;  /* 0x000000090a099291 */ /* 0x002fe2000f8ec03f */
[----:B------:R-:W-:Y:S02]  /*0760*/  VOTEU.ALL UP1, P0 ;  /* 0x00000000003f7886 */ /* 0x000fe40000020000 */
[----:B------:R-:W-:Y:S01]  /*0770*/  ULDC.64 UR10, c[0x0][0x598] ;  /* 0x00016600000a7ab9 */ /* 0x000fe20000000a00 */
[----:B------:R-:W-:Y:S01]  /*0780*/  ISETP.NE.AND P0, PT, R0, 0x3, PT ;  /* 0x000000030000780c */ /* 0x000fe20003f05270 */
[----:B------:R-:W0:Y:S02]  /*0790*/  FENCE.VIEW.ASYNC.S ;  /* 0x00000000000073c6 */ /* 0x000e240000000000 */
[----:B0-----:R0:W1:Y:S01]  /*07a0*/  @!UP0 SYNCS.EXCH.64 URZ, [UR8+0x150], UR4 ;  /* 0x00015004083f85b2 */ /* 0x0010620008000100 */
[----:B------:R-:W-:-:S02]  /*07b0*/  ISETP.NE.U32.AND P1, PT, RZ, UR10, PT ;  /* 0x0000000aff007c0c */ /* 0x000fc4000bf25070 */
[----:B------:R-:W-:Y:S02]  /*07c0*/  ISETP.EQ.OR P0, PT, R0, RZ, !P0 ;  /* 0x000000ff0000720c */ /* 0x000fe40004702670 */
[----:B------:R-:W-:Y:S02]  /*07d0*/  ISETP.NE.AND.EX P1, PT, RZ, UR11, PT, P1 ;  /* 0x0000000bff007c0c */ /* 0x000fe4000bf25310 */
[----:B------:R-:W-:-:S04]  /*07e0*/  ISETP.EQ.AND P0, PT, R8, RZ, P0 ;  /* 0x000000ff0800720c */ /* 0x000fc80000702270 */
[----:B------:R-:W-:-:S04]  /*07f0*/  SEL R16, RZ, 0x1, !P0 ;  /* 0x00000001ff107807 */ /* 0x000fc80004000000 */
[----:B------:R-:W-:Y:S01]  /*0800*/  SEL R16, R16, 0x2, P3 ;  /* 0x0000000210107807 */ /* 0x000fe20001800000 */
[----:B------:R0:W1:Y:S01]  /*0810*/  @!UP1 SYNCS.EXCH.64 URZ, [UR8+0x158], UR4 ;  /* 0x00015804083f95b2 */ /* 0x0000620008000100 */
[----:B------:R-:W-:Y:S01]  /*0820*/  NOP ;  /* 0x0000000000007918 */ /* 0x000fe20000000000 */
[----:B------:R0:W1:Y:S01]  /*0830*/  @!UP2 SYNCS.EXCH.64 URZ, [UR9+0x130], UR6 ;  /* 0x00013006093fa5b2 */ /* 0x0000620008000100 */
[----:B------:R0:W1:Y:S01]  /*0840*/  @!UP3 SYNCS.EXCH.64 URZ, [UR9+0x138], UR6 ;  /* 0x00013806093fb5b2 */ /* 0x0000620008000100 */
[----:B------:R0:W1:Y:S01]  /*0850*/  @!UP4 SYNCS.EXCH.64 URZ, [UR9+0x140], UR6 ;  /* 0x00014006093fc5b2 */ /* 0x0000620008000100 */
[----:B------:R0:W1:Y:S01]  /*0860*/  @!UP5 SYNCS.EXCH.64 URZ, [UR9+0x148], UR6 ;  /* 0x00014806093fd5b2 */ /* 0x0000620008000100 */
[----:B------:R-:W-:Y:S01]  /*0870*/  NOP ;  /* 0x0000000000007918 */ /* 0x000fe20000000000 */
[----:B-1----:R-:W-:Y:S06]  /*0880*/  BAR.SYNC.DEFER_BLOCKING 0x0 ;  /* 0x0000000000007b1d */ /* 0x002fec0000010000 */
[----:B0-2---:R-:W-:Y:S05]  /*0890*/  @!P1 BRA `(.L_x_4) ;  /* 0x00000000001c9947 */ /* 0x005fea0003800000 */
[----:B------:R-:W0:Y:S02]  /*08a0*/  LDC.64 R6, c[0x0][0x598] ;  /* 0x00016600ff067b82 */ /* 0x000e240000000a00 */
[----:B0-----:R-:W2:Y:S02]  /*08b0*/  LDG.E.64 R6, desc[UR36][R6.64] ;  /* 0x0000002406067981 */ /* 0x001ea4000c1e1b00 */
[----:B--2---:R-:W-:-:S04]  /*08c0*/  ISETP.NE.U32.AND P0, PT, R6, RZ, PT ;  /* 0x000000ff0600720c */ /* 0x004fc80003f05070 */
[----:B------:R-:W-:-:S13]  /*08d0*/  ISETP.NE.AND.EX P0, PT, R7, RZ, PT, P0 ;  /* 0x000000ff0700720c */ /* 0x000fda0003f05300 */
[----:B------:R-:W-:Y:S05]  /*08e0*/  @!P0 BRA `(.L_x_4) ;  /* 0x0000000000088947 */ /* 0x000fea0003800000 */
[----:B------:R1:W5:Y:S01]  /*08f0*/  LD.E R88, desc[UR36][R6.64] ;  /* 0x0000002406587980 */ /* 0x000362000c101900 */
[----:B------:R-:W-:Y:S05]  /*0900*/  BRA `(.L_x_5) ;  /* 0x0000000000247947 */ /* 0x000fea0003800000 */
.L_x_4:
[----:B------:R-:W-:Y:S02]  /*0910*/  ULDC.64 UR4, c[0x0][0x588] ;  /* 0x0001620000047ab9 */ /* 0x000fe40000000a00 */
[----:B------:R-:W-:-:S04]  /*0920*/  ISETP.NE.U32.AND P0, PT, RZ, UR4, PT ;  /* 0x00000004ff007c0c */ /* 0x000fc8000bf05070 */
[----:B------:R-:W-:-:S13]  /*0930*/  ISETP.NE.AND.EX P0, PT, RZ, UR5, PT, P0 ;  /* 0x00000005ff007c0c */ /* 0x000fda000bf05300 */
[----:B------:R-:W-:Y:S05]  /*0940*/  @!P0 BRA `(.L_x_6) ;  /* 0x00000000000c8947 */ /* 0x000fea0003800000 */
[----:B------:R-:W0:Y:S02]  /*0950*/  LDC.64 R88, c[0x0][0x588] ;  /* 0x00016200ff587b82 */ /* 0x000e240000000a00 */
[----:B0-----:R0:W5:Y:S01]  /*0960*/  LDG.E R88, desc[UR36][R88.64] ;  /* 0x0000002458587981 */ /* 0x001162000c1e1900 */
[----:B------:R-:W-:Y:S05]  /*0970*/  BRA `(.L_x_5) ;  /* 0x0000000000087947 */ /* 0x000fea0003800000 */
.L_x_6:
[----:B------:R-:W-:Y:S02]  /*0980*/  ULDC UR4, c[0x0][0x580] ;  /* 0x0001600000047ab9 */ /* 0x000fe40000000800 */
[----:B------:R-:W-:-:S07]  /*0990*/  IMAD.U32 R88, RZ, RZ, UR4 ;  /* 0x00000004ff587e24 */ /* 0x000fce000f8e00ff */
.L_x_5:
[----:B------:R-:W-:Y:S02]  /*09a0*/  ULDC.64 UR4, c[0x0][0x5a0] ;  /* 0x0001680000047ab9 */ /* 0x000fe40000000a00 */
[----:B------:R-:W-:-:S04]  /*09b0*/  ISETP.NE.U32.AND P0, PT, RZ, UR4, PT ;  /* 0x00000004ff007c0c */ /* 0x000fc8000bf05070 */
[----:B------:R-:W-:-:S13]  /*09c0*/  ISETP.NE.AND.EX P0, PT, RZ, UR5, PT, P0 ;  /* 0x00000005ff007c0c */ /* 0x000fda000bf05300 */
[----:B------:R-:W-:Y:S05]  /*09d0*/  @!P0 BRA `(.L_x_7) ;  /* 0x00000000001c8947 */ /* 0x000fea0003800000 */
[----:B-1----:R-:W1:Y:S02]  /*09e0*/  LDC.64 R6, c[0x0][0x5a0] ;  /* 0x00016800ff067b82 */ /* 0x002e640000000a00 */
[----:B-1----:R-:W2:Y:S02]  /*09f0*/  LDG.E.64 R6, desc[UR36][R6.64] ;  /* 0x0000002406067981 */ /* 0x002ea4000c1e1b00 */
[----:B--2---:R-:W-:-:S04]  /*0a00*/  ISETP.NE.U32.AND P0, PT, R6, RZ, PT ;  /* 0x000000ff0600720c */ /* 0x004fc80003f05070 */
[----:B------:R-:W-:-:S13]  /*0a10*/  ISETP.NE.AND.EX P0, PT, R7, RZ, PT, P0 ;  /* 0x000000ff0700720c */ /* 0x000fda0003f05300 */
[----:B------:R-:W-:Y:S05]  /*0a20*/  @!P0 BRA `(.L_x_7) ;  /* 0x0000000000088947 */ /* 0x000fea0003800000 */
[----:B0-----:R2:W5:Y:S01]  /*0a30*/  LD.E R89, desc[UR36][R6.64] ;  /* 0x0000002406597980 */ /* 0x001562000c101900 */
[----:B------:R-:W-:Y:S05]  /*0a40*/  BRA `(.L_x_8) ;  /* 0x0000000000247947 */ /* 0x000fea0003800000 */
.L_x_7:
[----:B------:R-:W-:Y:S02]  /*0a50*/  ULDC.64 UR4, c[0x0][0x590] ;  /* 0x0001640000047ab9 */ /* 0x000fe40000000a00 */
[----:B------:R-:W-:-:S04]  /*0a60*/  ISETP.NE.U32.AND P0, PT, RZ, UR4, PT ;  /* 0x00000004ff007c0c */ /* 0x000fc8000bf05070 */
[----:B------:R-:W-:-:S13]  /*0a70*/  ISETP.NE.AND.EX P0, PT, RZ, UR5, PT, P0 ;  /* 0x00000005ff007c0c */ /* 0x000fda000bf05300 */
[----:B------:R-:W-:Y:S05]  /*0a80*/  @!P0 BRA `(.L_x_9) ;  /* 0x00000000000c8947 */ /* 0x000fea0003800000 */
[----:B-1----:R-:W0:Y:S02]  /*0a90*/  LDC.64 R6, c[0x0][0x590] ;  /* 0x00016400ff067b82 */ /* 0x002e240000000a00 */
[----:B0-----:R0:W5:Y:S01]  /*0aa0*/  LDG.E R89, desc[UR36][R6.64] ;  /* 0x0000002406597981 */ /* 0x001162000c1e1900 */
[----:B------:R-:W-:Y:S05]  /*0ab0*/  BRA `(.L_x_8) ;  /* 0x0000000000087947 */ /* 0x000fea0003800000 */
.L_x_9:
[----:B------:R-:W-:Y:S02]  /*0ac0*/  ULDC UR4, c[0x0][0x584] ;  /* 0x0001610000047ab9 */ /* 0x000fe40000000800 */
[----:B0-----:R-:W-:-:S07]  /*0ad0*/  IMAD.U32 R89, RZ, RZ, UR4 ;  /* 0x00000004ff597e24 */ /* 0x001fce000f8e00ff */
.L_x_8:
[----:B------:R-:W3:Y:S01]  /*0ae0*/  LDC R2, c[0x0][0x65c] ;  /* 0x00019700ff027b82 */ /* 0x000ee20000000800 */
[----:B------:R-:W4:Y:S01]  /*0af0*/  S2R R14, SR_CTAID.Y ;  /* 0x00000000000e7919 */ /* 0x000f220000002600 */
[----:B------:R-:W-:Y:S01]  /*0b00*/  ULDC UR6, c[0x0][0x28c] ;  /* 0x0000a30000067ab9 */ /* 0x000fe20000000800 */
[----:B------:R-:W-:Y:S01]  /*0b10*/  ISETP.NE.AND P0, PT, R8, 0x2, PT ;  /* 0x000000020800780c */ /* 0x000fe20003f05270 */
[----:B------:R-:W-:Y:S01]  /*0b20*/  UIADD3 UR6, UR6, 0x1f, URZ ;  /* 0x0000001f06067890 */ /* 0x000fe2000fffe03f */
[----:B012---:R-:W0:Y:S01]  /*0b30*/  S2R R6, SR_CTAID.X ;  /* 0x0000000000067919 */ /* 0x007e220000002500 */
[----:B------:R-:W-:Y:S01]  /*0b40*/  IMAD.MOV.U32 R7, RZ, RZ, RZ ;  /* 0x000000ffff077224 */ /* 0x000fe200078e00ff */
[----:B------:R-:W-:Y:S01]  /*0b50*/  UMOV UR38, URZ ;  /* 0x0000003f00267c82 */ /* 0x000fe20008000000 */
[----:B------:R-:W-:Y:S01]  /*0b60*/  USHF.R.S32.HI UR7, URZ, 0x1f, UR6 ;  /* 0x0000001f3f077899 */ /* 0x000fe20008011406 */
[----:B------:R-:W-:Y:S01]  /*0b70*/  UMOV UR39, URZ ;  /* 0x0000003f00277c82 */ /* 0x000fe20008000000 */
[----:B------:R-:W-:-:S02]  /*0b80*/  ULDC.64 UR8, c[0x0][0x650] ;  /* 0x0001940000087ab9 */ /* 0x000fc40000000a00 */
[----:B------:R-:W-:-:S04]  /*0b90*/  ULEA.HI UR7, UR7, UR6, URZ, 0x5 ;  /* 0x0000000607077291 */ /* 0x000fc8000f8f283f */
[----:B------:R-:W-:Y:S01]  /*0ba0*/  USHF.R.S32.HI UR40, URZ, 0x5, UR7 ;  /* 0x000000053f287899 */ /* 0x000fe20008011407 */
[----:B---3--:R-:W-:-:S13]  /*0bb0*/  ISETP.NE.AND P1, PT, R2, 0x1, PT ;  /* 0x000000010200780c */ /* 0x008fda0003f25270 */
[----:B------:R-:W0:Y:S01]  /*0bc0*/  @P1 LDC R19, c[0x0][0x10] ;  /* 0x00000400ff131b82 */ /* 0x000e220000000800 */
[----:B----4-:R-:W-:Y:S02]  /*0bd0*/  @P1 IMAD.MOV.U32 R8, RZ, RZ, R14 ;  /* 0x000000ffff081224 */ /* 0x010fe400078e000e */
[----:B------:R-:W-:Y:S02]  /*0be0*/  @P1 IMAD.MOV.U32 R9, RZ, RZ, RZ ;  /* 0x000000ffff091224 */ /* 0x000fe400078e00ff */
[----:B------:R-:W-:-:S03]  /*0bf0*/  @P1 IMAD.MOV.U32 R17, RZ, RZ, RZ ;  /* 0x000000ffff111224 */ /* 0x000fc600078e00ff */
[----:B------:R-:W1:Y:S01]  /*0c00*/  @!P1 LDC R11, c[0x0][0xc] ;  /* 0x00000300ff0b9b82 */ /* 0x000e620000000800 */
[----:B------:R-:W-:Y:S01]  /*0c10*/  ULDC UR4, c[0x0][0xc] ;  /* 0x0000030000047ab9 */ /* 0x000fe20000000800 */
[----:B------:R-:W-:Y:S02]  /*0c20*/  ULDC UR5, c[0x0][0x10] ;  /* 0x0000040000057ab9 */ /* 0x000fe40000000800 */
[----:B------:R-:W-:-:S04]  /*0c30*/  UIMAD.WIDE.U32 UR4, UR4, UR5, URZ ;  /* 0x00000005040472a5 */ /* 0x000fc8000f8e003f */
[----:B------:R-:W2:Y:S01]  /*0c40*/  LDC R2, c[0x0][0x14] ;  /* 0x00000500ff027b82 */ /* 0x000ea20000000800 */
[----:B0-----:R-:W-:-:S04]  /*0c50*/  @P1 IMAD.WIDE.U32 R18, R6, R19, R8 ;  /* 0x0000001306121225 */ /* 0x001fc800078e0008 */
[----:B------:R-:W-:Y:S02]  /*0c60*/  @P1 IMAD.IADD R17, R19, 0x1, R17 ;  /* 0x0000000113111824 */ /* 0x000fe400078e0211 */
[----:B-1----:R-:W-:-:S04]  /*0c70*/  @!P1 IMAD.WIDE.U32 R8, R11, R14, R6 ;  /* 0x0000000e0b089225 */ /* 0x002fc800078e0006 */
[----:B------:R-:W-:Y:S02]  /*0c80*/  @!P1 IMAD.MOV.U32 R18, RZ, RZ, R8 ;  /* 0x000000ffff129224 */ /* 0x000fe400078e0008 */
[----:B------:R-:W-:Y:S02]  /*0c90*/  @!P1 IMAD.MOV.U32 R17, RZ, RZ, R9 ;  /* 0x000000ffff119224 */ /* 0x000fe400078e0009 */
[----:B--2---:R-:W-:-:S04]  /*0ca0*/  IMAD.WIDE.U32 R12, R2, UR4, RZ ;  /* 0x00000004020c7c25 */ /* 0x004fc8000f8e00ff */
[----:B------:R-:W-:Y:S01]  /*0cb0*/  IMAD R23, R2, UR5, RZ ;  /* 0x0000000502177c24 */ /* 0x000fe2000f8e02ff */
[----:B------:R0:W-:Y:S03]  /*0cc0*/  STL.64 [R1], R12 ;  /* 0x0000000c01007387 */ /* 0x0001e60000100a00 */
[----:B------:R-:W-:Y:S01]  /*0cd0*/  IMAD.IADD R23, R13, 0x1, R23 ;  /* 0x000000010d177824 */ /* 0x000fe200078e0217 */
[----:B------:R-:W-:Y:S06]  /*0ce0*/  @P0 BRA `(.L_x_10) ;  /* 0x0000000000200947 */ /* 0x000fec0003800000 */
[----:B------:R-:W-:Y:S01]  /*0cf0*/  UISETP.GE.U32.AND UP0, UPT, UR40, 0x12, UPT ;  /* 0x000000122800788c */ /* 0x000fe2000bf06070 */
[----:B------:R-:W-:Y:S01]  /*0d00*/  IADD3 R18, P0, R18, R12, RZ ;  /* 0x0000000c12127210 */ /* 0x000fe20007f1e0ff */
[----:B------:R-:W-:Y:S01]  /*0d10*/  UIMAD.WIDE.U32 UR4, UR40, 0x38e38e39, URZ ;  /* 0x38e38e39280478a5 */ /* 0x000fe2000f8e003f */
[----:B------:R-:W-:-:S03]  /*0d20*/  UMOV UR39, URZ ;  /* 0x0000003f00277c82 */ /* 0x000fc60008000000 */
[----:B------:R-:W-:Y:S01]  /*0d30*/  USHF.R.U32.HI UR4, URZ, 0x2, UR5 ;  /* 0x000000023f047899 */ /* 0x000fe20008011605 */
[----:B------:R-:W-:-:S03]  /*0d40*/  IMAD.X R17, R23, 0x1, R17, P0 ;  /* 0x0000000117117824 */ /* 0x000fc600000e0611 */
[----:B------:R-:W-:Y:S02]  /*0d50*/  UIMAD UR38, UR4, -0x12, UR40 ;  /* 0xffffffee042678a4 */ /* 0x000fe4000f8e0228 */
[----:B------:R-:W-:-:S12]  /*0d60*/  @UP0 ULOP3.LUT UR39, UR4, 0x1, URZ, 0xc0, !UPT ;  /* 0x0000000104270892 */ /* 0x000fd8000f8ec03f */
.L_x_10:
[----:B------:R-:W-:Y:S01]  /*0d70*/  ISETP.GE.U32.AND P0, PT, R18, UR8, PT ;  /* 0x0000000812007c0c */ /* 0x000fe2000bf06070 */
[----:B------:R-:W-:Y:S01]  /*0d80*/  IMAD.MOV.U32 R19, RZ, RZ, -0x1 ;  /* 0xffffffffff137424 */ /* 0x000fe200078e00ff */
[----:B------:R-:W-:Y:S01]  /*0d90*/  PRMT R8, RZ, 0x7610, R8 ;  /* 0x00007610ff087816 */ /* 0x000fe20000000008 */
[----:B------:R-:W-:Y:S01]  /*0da0*/  IMAD.MOV.U32 R22, RZ, RZ, -0x1 ;  /* 0xffffffffff167424 */ /* 0x000fe200078e00ff */
[----:B------:R-:W-:Y:S01]  /*0db0*/  ISETP.GE.U32.AND.EX P0, PT, R17, UR9, PT, P0 ;  /* 0x0000000911007c0c */ /* 0x000fe2000bf06100 */
[----:B------:R-:W-:-:S12]  /*0dc0*/  IMAD.MOV.U32 R2, RZ, RZ, -0x1 ;  /* 0xffffffffff027424 */ /* 0x000fd800078e00ff */
[----:B------:R-:W-:Y:S05]  /*0dd0*/  @P0 BRA `(.L_x_11) ;  /* 0x00000004005c0947 */ /* 0x000fea0003800000 */
[----:B------:R-:W1:Y:S01]  /*0de0*/  LDC.64 R20, c[0x0][0x628] ;  /* 0x00018a00ff147b82 */ /* 0x000e620000000a00 */
[----:B------:R-:W-:Y:S02]  /*0df0*/  IMAD.MOV.U32 R8, RZ, RZ, R18 ;  /* 0x000000ffff087224 */ /* 0x000fe400078e0012 */
[----:B------:R-:W-:-:S05]  /*0e00*/  IMAD.MOV.U32 R9, RZ, RZ, R17 ;  /* 0x000000ffff097224 */ /* 0x000fca00078e0011 */
[----:B------:R-:W2:Y:S08]  /*0e10*/  LDC R2, c[0x0][0x630] ;  /* 0x00018c00ff027b82 */ /* 0x000eb00000000800 */
[----:B------:R-:W3:Y:S01]  /*0e20*/  LDC.64 R24, c[0x0][0x620] ;  /* 0x00018800ff187b82 */ /* 0x000ee20000000a00 */
[----:B-1----:R-:W-:-:S04]  /*0e30*/  ISETP.NE.U32.AND P0, PT, R20, RZ, PT ;  /* 0x000000ff1400720c */ /* 0x002fc80003f05070 */
[----:B------:R-:W-:-:S13]  /*0e40*/  ISETP.NE.AND.EX P0, PT, R21, RZ, PT, P0 ;  /* 0x000000ff1500720c */ /* 0x000fda0003f05300 */
[----:B--23--:R-:W-:Y:S05]  /*0e50*/  @!P0 BRA `(.L_x_12) ;  /* 0x0000000000288947 */ /* 0x00cfea0003800000 */
[----:B0-----:R-:W0:Y:S02]  /*0e60*/  LDC R13, c[0x0][0x634] ;  /* 0x00018d00ff0d7b82 */ /* 0x001e240000000800 */
[----:B0-----:R-:W-:-:S05]  /*0e70*/  IADD3 R13, P0, R18, R13, RZ ;  /* 0x0000000d120d7210 */ /* 0x001fca0007f1e0ff */
[----:B------:R-:W-:-:S04]  /*0e80*/  IMAD.X R15, RZ, RZ, R17, P0 ;  /* 0x000000ffff0f7224 */ /* 0x000fc800000e0611 */
[----:B------:R-:W-:-:S04]  /*0e90*/  IMAD.WIDE.U32 R8, R15, R20, RZ ;  /* 0x000000140f087225 */ /* 0x000fc800078e00ff */
[----:B------:R-:W-:-:S04]  /*0ea0*/  IMAD.WIDE.U32 R10, P0, R13, R21, R8 ;  /* 0x000000150d0a7225 */ /* 0x000fc80007800008 */
[----:B------:R-:W-:-:S04]  /*0eb0*/  IMAD.WIDE.U32 R8, R13, R20, RZ ;  /* 0x000000140d087225 */ /* 0x000fc800078e00ff */
[----:B------:R-:W-:Y:S01]  /*0ec0*/  IMAD.X R13, RZ, RZ, RZ, P0 ;  /* 0x000000ffff0d7224 */ /* 0x000fe200000e06ff */
[----:B------:R-:W-:Y:S01]  /*0ed0*/  IADD3 RZ, P0, R9, R10, RZ ;  /* 0x0000000a09ff7210 */ /* 0x000fe20007f1e0ff */
[----:B------:R-:W-:-:S04]  /*0ee0*/  IMAD.MOV.U32 R12, RZ, RZ, R11 ;  /* 0x000000ffff0c7224 */ /* 0x000fc800078e000b */
[----:B------:R-:W-:-:S08]  /*0ef0*/  IMAD.WIDE.U32.X R8, R15, R21, R12, P0 ;  /* 0x000000150f087225 */ /* 0x000fd000000e040c */
.L_x_12:
[-CC-:B------:R-:W-:Y:S01]  /*0f00*/  SHF.R.U64 R31, R8, R2.reuse, R9.reuse ;  /* 0x00000002081f7219 */ /* 0x180fe20000001209 */
[----:B0-----:R-:W0:Y:S01]  /*0f10*/  LDC R12, c[0x0][0x618] ;  /* 0x00018600ff0c7b82 */ /* 0x001e220000000800 */
[----:B------:R-:W-:Y:S01]  /*0f20*/  SHF.R.U32.HI R7, RZ, R2, R9 ;  /* 0x00000002ff077219 */ /* 0x000fe20000011609 */
[----:B------:R-:W-:Y:S01]  /*0f30*/  ULDC UR4, c[0x0][0x150] ;  /* 0x0000540000047ab9 */ /* 0x000fe20000000800 */
[----:B------:R-:W-:Y:S01]  /*0f40*/  IADD3 R11, P0, RZ, -R31, RZ ;  /* 0x8000001fff0b7210 */ /* 0x000fe20007f1e0ff */
[----:B------:R-:W-:Y:S01]  /*0f50*/  IMAD.MOV.U32 R19, RZ, RZ, R17 ;  /* 0x000000ffff137224 */ /* 0x000fe200078e0011 */
[----:B------:R-:W-:-:S03]  /*0f60*/  I2FP.F32.U32 R2, R6 ;  /* 0x0000000600027245 */ /* 0x000fc60000201000 */
[----:B------:R-:W1:Y:S01]  /*0f70*/  LDC.64 R26, c[0x0][0x640] ;  /* 0x00019000ff1a7b82 */ /* 0x000e620000000a00 */
[----:B------:R-:W-:Y:S02]  /*0f80*/  IMAD.X R13, RZ, RZ, ~R7, P0 ;  /* 0x000000ffff0d7224 */ /* 0x000fe400000e0e07 */
[----:B------:R-:W-:Y:S01]  /*0f90*/  FMUL R2, R2, UR4 ;  /* 0x0000000402027c20 */ /* 0x000fe20008400000 */
[----:B------:R-:W-:Y:S01]  /*0fa0*/  IMAD.WIDE.U32 R8, R11, R24, R18 ;  /* 0x000000180b087225 */ /* 0x000fe200078e0012 */
[----:B------:R-:W-:-:S03]  /*0fb0*/  ULDC UR4, c[0x0][0x154] ;  /* 0x0000550000047ab9 */ /* 0x000fc60000000800 */
[----:B------:R-:W-:Y:S01]  /*0fc0*/  IMAD R10, R13, R24, RZ ;  /* 0x000000180d0a7224 */ /* 0x000fe200078e02ff */
[----:B------:R-:W2:Y:S01]  /*0fd0*/  LDC R7, c[0x0][0x144] ;  /* 0x00005100ff077b82 */ /* 0x000ea20000000800 */
[----:B------:R-:W3:Y:S02]  /*0fe0*/  F2I.U32.TRUNC.NTZ R2, R2 ;  /* 0x0000000200027305 */ /* 0x000ee4000020f000 */
[----:B------:R-:W-:-:S04]  /*0ff0*/  IMAD R11, R11, R25, R10 ;  /* 0x000000190b0b7224 */ /* 0x000fc800078e020a */
[----:B------:R-:W-:Y:S01]  /*1000*/  IMAD.IADD R9, R9, 0x1, R11 ;  /* 0x0000000109097824 */ /* 0x000fe200078e020b */
[----:B------:R-:W4:Y:S01]  /*1010*/  LDC R22, c[0x0][0x608] ;  /* 0x00018200ff167b82 */ /* 0x000f220000000800 */
[----:B------:R-:W-:-:S03]  /*1020*/  IMAD.MOV.U32 R11, RZ, RZ, -0x1 ;  /* 0xffffffffff0b7424 */ /* 0x000fc600078e00ff */
[--C-:B0-----:R-:W-:Y:S02]  /*1030*/  SHF.R.U64 R20, R8, R12, R9.reuse ;  /* 0x0000000c08147219 */ /* 0x101fe40000001209 */
[----:B------:R-:W-:Y:S02]  /*1040*/  I2FP.F32.U32 R8, R14 ;  /* 0x0000000e00087245 */ /* 0x000fe40000201000 */
[----:B------:R-:W0:Y:S01]  /*1050*/  LDC R24, c[0x0][0x658] ;  /* 0x00019600ff187b82 */ /* 0x000e220000000800 */
[----:B-1----:R-:W-:Y:S01]  /*1060*/  ISETP.NE.U32.AND P0, PT, R26, RZ, PT ;  /* 0x000000ff1a00720c */ /* 0x002fe20003f05070 */
[----:B---3--:R-:W-:Y:S02]  /*1070*/  IMAD.MOV R10, RZ, RZ, -R2 ;  /* 0x000000ffff0a7224 */ /* 0x008fe400078e0a02 */
[----:B------:R-:W-:Y:S01]  /*1080*/  FMUL R8, R8, UR4 ;  /* 0x0000000408087c20 */ /* 0x000fe20008400000 */
[----:B------:R-:W-:Y:S02]  /*1090*/  SHF.R.U32.HI R9, RZ, R12, R9 ;  /* 0x0000000cff097219 */ /* 0x000fe40000011609 */
[----:B------:R-:W-:Y:S01]  /*10a0*/  ISETP.NE.AND.EX P0, PT, R27, RZ, PT, P0 ;  /* 0x000000ff1b00720c */ /* 0x000fe20003f05300 */
[----:B------:R1:W3:Y:S01]  /*10b0*/  F2I.U32.TRUNC.NTZ R15, R8 ;  /* 0x00000008000f7305 */ /* 0x0002e2000020f000 */
[----:B------:R-:W1:Y:S01]  /*10c0*/  LDC R19, c[0x0][0x148] ;  /* 0x00005200ff137b82 */ /* 0x000e620000000800 */
[----:B--2---:R-:W-:-:S07]  /*10d0*/  IMAD R2, R7, R10, R6 ;  /* 0x0000000a07027224 */ /* 0x004fce00078e0206 */
[----:B------:R-:W2:Y:S01]  /*10e0*/  LDC R25, c[0x0][0x600] ;  /* 0x00018000ff197b82 */ /* 0x000ea20000000800 */
[-CC-:B----4-:R-:W-:Y:S02]  /*10f0*/  SHF.R.U64 R32, R20, R22.reuse, R9.reuse ;  /* 0x0000001614207219 */ /* 0x190fe40000001209 */
[----:B------:R-:W-:Y:S01]  /*1100*/  SHF.R.U32.HI R7, RZ, R22, R9 ;  /* 0x00000016ff077219 */ /* 0x000fe20000011609 */
[----:B------:R-:W-:-:S04]  /*1110*/  IMAD.MOV.U32 R9, RZ, RZ, 0x1 ;  /* 0x00000001ff097424 */ /* 0x000fc800078e00ff */
[----:B------:R-:W4:Y:S01]  /*1120*/  LDC R28, c[0x0][0x648] ;  /* 0x00019200ff1c7b82 */ /* 0x000f220000000800 */
[-C--:B0-----:R-:W-:Y:S02]  /*1130*/  SHF.L.U32 R6, R11, R24.reuse, RZ ;  /* 0x000000180b067219 */ /* 0x081fe400000006ff */
[--C-:B------:R-:W-:Y:S02]  /*1140*/  SHF.R.U64 R22, R32, R24, R7.reuse ;  /* 0x0000001820167219 */ /* 0x100fe40000001207 */
[----:B------:R-:W-:Y:S02]  /*1150*/  LOP3.LUT R13, RZ, R6, RZ, 0x33, !PT ;  /* 0x00000006ff0d7212 */ /* 0x000fe400078e33ff */
[-C--:B------:R-:W-:Y:S01]  /*1160*/  SHF.R.U32.HI R7, RZ, R24.reuse, R7 ;  /* 0x00000018ff077219 */ /* 0x080fe20000011607 */
[----:B------:R-:W0:Y:S01]  /*1170*/  LDC R29, c[0x0][0x638] ;  /* 0x00018e00ff1d7b82 */ /* 0x000e220000000800 */
[----:B------:R-:W-:Y:S01]  /*1180*/  SHF.L.U32 R12, R9, R24, RZ ;  /* 0x00000018090c7219 */ /* 0x000fe200000006ff */
[----:B------:R-:W-:-:S06]  /*1190*/  IMAD.MOV.U32 R6, RZ, RZ, R22 ;  /* 0x000000ffff067224 */ /* 0x000fcc00078e0016 */
[----:B------:R-:W0:Y:S01]  /*11a0*/  LDC R30, c[0x0][0x610] ;  /* 0x00018400ff1e7b82 */ /* 0x000e220000000800 */
[----:B-1-3--:R-:W-:Y:S05]  /*11b0*/  @!P0 BRA `(.L_x_13) ;  /* 0x0000000000288947 */ /* 0x00afea0003800000 */
[----:B------:R-:W1:Y:S02]  /*11c0*/  LDC R11, c[0x0][0x64c] ;  /* 0x00019300ff0b7b82 */ /* 0x000e640000000800 */
[----:B-1----:R-:W-:-:S05]  /*11d0*/  IADD3 R11, P0, R22, R11, RZ ;  /* 0x0000000b160b7210 */ /* 0x002fca0007f1e0ff */
        /* <DEDUP_REMOVED lines=8> */
.L_x_13:
[----:B----4-:R-:W-:Y:S01]  /*1260*/  SHF.R.U64 R6, R6, R28, R7 ;  /* 0x0000001c06067219 */ /* 0x010fe20000001207 */
[----:B--2---:R-:W-:Y:S01]  /*1270*/  VIADD R7, R25, 0xffffffff ;  /* 0xffffffff19077836 */ /* 0x004fe20000000000 */
[----:B------:R-:W-:Y:S01]  /*1280*/  LOP3.LUT R13, R32, R13, RZ, 0xc0, !PT ;  /* 0x0000000d200d7212 */ /* 0x000fe200078ec0ff */
[----:B------:R-:W-:Y:S02]  /*1290*/  IMAD.MOV R15, RZ, RZ, -R15 ;  /* 0x000000ffff0f7224 */ /* 0x000fe400078e0a0f */
[----:B------:R-:W-:Y:S01]  /*12a0*/  IMAD.MOV R8, RZ, RZ, -R6 ;  /* 0x000000ffff087224 */ /* 0x000fe200078e0a06 */
[----:B------:R-:W-:Y:S01]  /*12b0*/  LOP3.LUT R7, R20, R7, RZ, 0xc0, !PT ;  /* 0x0000000714077212 */ /* 0x000fe200078ec0ff */
[----:B------:R-:W-:Y:S02]  /*12c0*/  IMAD R13, R12, R6, R13 ;  /* 0x000000060c0d7224 */ /* 0x000fe400078e020d */
[----:B------:R-:W-:Y:S02]  /*12d0*/  @P1 IMAD R2, R19, R15, R14 ;  /* 0x0000000f13021224 */ /* 0x000fe400078e020e */
[----:B0-----:R-:W-:-:S02]  /*12e0*/  IMAD R6, R8, R29, R22 ;  /* 0x0000001d08067224 */ /* 0x001fc400078e0216 */
[----:B------:R-:W-:Y:S02]  /*12f0*/  IMAD R2, R13, R30, R2 ;  /* 0x0000001e0d027224 */ /* 0x000fe400078e0202 */
[----:B------:R-:W-:Y:S02]  /*1300*/  IMAD R19, R6, R25, R7 ;  /* 0x0000001906137224 */ /* 0x000fe400078e0207 */
[----:B------:R-:W-:-:S03]  /*1310*/  IMAD.MOV.U32 R8, RZ, RZ, 0x1 ;  /* 0x00000001ff087424 */ /* 0x000fc600078e00ff */
[----:B------:R-:W-:Y:S02]  /*1320*/  SEL R22, R19, R2, !P1 ;  /* 0x0000000213167207 */ /* 0x000fe40004800000 */
[----:B------:R-:W-:Y:S01]  /*1330*/  SEL R19, R2, R19, !P1 ;  /* 0x0000001302137207 */ /* 0x000fe20004800000 */
[----:B------:R-:W-:-:S07]  /*1340*/  IMAD.MOV.U32 R2, RZ, RZ, R31 ;  /* 0x000000ffff027224 */ /* 0x000fce00078e001f */
.L_x_11:
[----:B------:R-:W-:Y:S05]  /*1350*/  @!P2 BRA `(.L_x_14) ;  /* 0x000000540010a947 */ /* 0x000fea0003800000 */
[----:B------:R-:W-:-:S13]  /*1360*/  ISETP.GT.U32.AND P0, PT, R33, 0x1, PT ;  /* 0x000000012100780c */ /* 0x000fda0003f04070 */
[----:B------:R-:W-:Y:S05]  /*1370*/  @P0 EXIT ;  /* 0x000000000000094d */ /* 0x000fea0003800000 */
.L_x_15:
[----:B------:R-:W-:-:S08]  /*1380*/  NOP ;  /* 0x0000000000007918 */ /* 0x000fd00000000000 */
[----:B------:R-:W1:Y:S02]  /*1390*/  USETMAXREG.TRY_ALLOC.CTAPOOL UP0, 0xe8 ;  /* 0x000000e8000079c8 */ /* 0x000e640008000600 */
[----:B-1----:R-:W-:-:S13]  /*13a0*/  PLOP3.LUT P0, PT, PT, PT, UP0, 0x80, 0x0 ;  /* 0x000000000000781c */ /* 0x002fda0003f0f008 */
[----:B------:R-:W-:Y:S05]  /*13b0*/  @!P0 BRA `(.L_x_15) ;  /* 0xfffffffc00f08947 */ /* 0x000fea000383ffff */
[----:B------:R-:W-:-:S13]  /*13c0*/  LOP3.LUT P0, RZ, R8, 0xff, RZ, 0xc0, !PT ;  /* 0x000000ff08ff7812 */ /* 0x000fda000780c0ff */
[----:B------:R-:W-:Y:S05]  /*13d0*/  @!P0 EXIT ;  /* 0x000000000000894d */ /* 0x000fea0003800000 */
[----:B------:R-:W1:Y:S01]  /*13e0*/  S2UR UR4, SR_CgaCtaId ;  /* 0x00000000000479c3 */ /* 0x000e620000008800 */
[----:B------:R-:W-:Y:S01]  /*13f0*/  VIADD R6, R5, 0xffffffff ;  /* 0xffffffff05067836 */ /* 0x000fe20000000000 */
[----:B------:R-:W-:Y:S01]  /*1400*/  SHF.R.S32.HI R0, RZ, 0x1f, R3 ;  /* 0x0000001fff007819 */ /* 0x000fe20000011403 */
[----:B------:R-:W-:Y:S01]  /*1410*/  UMOV UR41, 0x400 ;  /* 0x0000040000297882 */ /* 0x000fe20000000000 */
[----:B------:R-:W-:Y:S01]  /*1420*/  UISETP.LT.AND UP0, UPT, UR40, 0x1, UPT ;  /* 0x000000012800788c */ /* 0x000fe2000bf01270 */
[----:B------:R-:W-:Y:S01]  /*1430*/  LOP3.LUT R100, R16, 0x1, RZ, 0xfc, !PT ;  /* 0x0000000110647812 */ /* 0x000fe200078efcff */
[----:B------:R-:W-:Y:S01]  /*1440*/  ULDC UR6, c[0x0][0x284] ;  /* 0x0000a10000067ab9 */ /* 0x000fe20000000800 */
[----:B------:R-:W-:Y:S01]  /*1450*/  R2UR UR42, R6 ;  /* 0x00000000062a72ca */ /* 0x000fe200000e0000 */
[----:B------:R-:W-:Y:S01]  /*1460*/  USEL UR43, UR40, 0x1, UP0 ;  /* 0x00000001282b7887 */ /* 0x000fe20008000000 */
[CC--:B------:R-:W-:Y:S01]  /*1470*/  LEA.HI R4, R0.reuse, R3.reuse, RZ, 0x2 ;  /* 0x0000000300047211 */ /* 0x0c0fe200078f10ff */
[----:B------:R-:W-:Y:S01]  /*1480*/  USHF.L.U32 UR46, UR40, 0x1, URZ ;  /* 0x00000001282e7899 */ /* 0x000fe2000800063f */
[----:B------:R-:W-:Y:S01]  /*1490*/  LEA.HI R0, R0, R3, RZ, 0x5 ;  /* 0x0000000300007211 */ /* 0x000fe200078f28ff */
[----:B------:R-:W-:Y:S01]  /*14a0*/  UIADD3 UR43, -UR43, UR40, URZ ;  /* 0x000000282b2b7290 */ /* 0x000fe2000fffe13f */
[----:B------:R-:W-:-:S02]  /*14b0*/  SHF.R.S32.HI R90, RZ, 0x2, R4 ;  /* 0x00000002ff5a7819 */ /* 0x000fc40000011404 */
[----:B------:R-:W-:Y:S02]  /*14c0*/  SHF.R.S32.HI R5, RZ, 0x1f, R4 ;  /* 0x0000001fff057819 */ /* 0x000fe40000011404 */
[----:B------:R-:W-:Y:S02]  /*14d0*/  LOP3.LUT R92, R4, 0xfffffffc, RZ, 0xc0, !PT ;  /* 0xfffffffc045c7812 */ /* 0x000fe400078ec0ff */
[----:B------:R-:W-:Y:S01]  /*14e0*/  LEA.HI R5, R5, R90, RZ, 0x3 ;  /* 0x0000005a05057211 */ /* 0x000fe200078f18ff */
[----:B------:R-:W-:Y:S01]  /*14f0*/  USHF.L.U32 UR42, UR42, 0x3, URZ ;  /* 0x000000032a2a7899 */ /* 0x000fe2000800063f */
[----:B------:R-:W-:Y:S01]  /*1500*/  ISETP.NE.AND P0, PT, R6, RZ, PT ;  /* 0x000000ff0600720c */ /* 0x000fe20003f05270 */
[----:B------:R-:W-:Y:S01]  /*1510*/  IMAD.IADD R92, R3, 0x1, -R92 ;  /* 0x00000001035c7824 */ /* 0x000fe200078e0a5c */
[----:B------:R-:W-:Y:S01]  /*1520*/  LOP3.LUT R5, R5, 0xfffffff8, RZ, 0xc0, !PT ;  /* 0xfffffff805057812 */ /* 0x000fe200078ec0ff */
[----:B-1----:R-:W-:Y:S01]  /*1530*/  ULEA UR41, UR4, UR41, 0x18 ;  /* 0x0000002904297291 */ /* 0x002fe2000f8ec03f */
[----:B------:R-:W-:Y:S01]  /*1540*/  SEL R101, RZ, 0x1, P0 ;  /* 0x00000001ff657807 */ /* 0x000fe20000000000 */
[----:B------:R-:W-:-:S02]  /*1550*/  IMAD.U32 R94, RZ, RZ, UR42 ;  /* 0x0000002aff5e7e24 */ /* 0x000fc4000f8e00ff */
[----:B------:R-:W-:Y:S01]  /*1560*/  UIADD3 UR47, UR41, 0x130, URZ ;  /* 0x00000130292f7890 */ /* 0x000fe2000fffe03f */
[----:B------:R-:W-:Y:S01]  /*1570*/  IMAD.IADD R90, R90, 0x1, -R5 ;  /* 0x000000015a5a7824 */ /* 0x000fe200078e0a05 */
[----:B------:R-:W-:Y:S01]  /*1580*/  UIADD3 UR4, UR41, 0x200, URZ ;  /* 0x0000020029047890 */ /* 0x000fe2000fffe03f */
[----:B------:R-:W-:Y:S01]  /*1590*/  SHF.R.S32.HI R5, RZ, 0x5, R0 ;  /* 0x00000005ff057819 */ /* 0x000fe20000011400 */
[----:B------:R-:W-:Y:S01]  /*15a0*/  UIADD3 UR5, UR41, 0x12200, URZ ;  /* 0x0001220029057890 */ /* 0x000fe2000fffe03f */
[C---:B------:R-:W-:Y:S01]  /*15b0*/  LOP3.LUT R96, R94.reuse, 0x8, RZ, 0xc0, !PT ;  /* 0x000000085e607812 */ /* 0x040fe200078ec0ff */
[----:B------:R-:W-:Y:S01]  /*15c0*/  USHF.R.U32.HI UR4, URZ, 0x4, UR4 ;  /* 0x000000043f047899 */ /* 0x000fe20008011604 */
[--C-:B------:R-:W-:Y:S01]  /*15d0*/  SHF.R.S32.HI R91, RZ, 0x1f, R90.reuse ;  /* 0x0000001fff5b7819 */ /* 0x100fe2000001145a */
[----:B------:R-:W-:Y:S01]  /*15e0*/  USHF.R.U32.HI UR5, URZ, 0x4, UR5 ;  /* 0x000000043f057899 */ /* 0x000fe20008011605 */
[C-C-:B------:R-:W-:Y:S01]  /*15f0*/  IMAD R97, R5.reuse, -0x10, -R90.reuse ;  /* 0xfffffff005617824 */ /* 0x140fe200078e0a5a */
[----:B------:R-:W-:Y:S01]  /*1600*/  ULOP3.LUT UR4, UR4, 0x3fff, URZ, 0xc0, !UPT ;  /* 0x00003fff04047892 */ /* 0x000fe2000f8ec03f */
[----:B------:R-:W-:Y:S01]  /*1610*/  IMAD.U32 R93, RZ, RZ, UR47 ;  /* 0x0000002fff5d7e24 */ /* 0x000fe2000f8e00ff */
[----:B------:R-:W-:Y:S01]  /*1620*/  ULOP3.LUT UR5, UR5, 0x3fff, URZ, 0xc0, !UPT ;  /* 0x00003fff05057892 */ /* 0x000fe2000f8ec03f */
[----:B------:R-:W-:Y:S01]  /*1630*/  IMAD.WIDE R90, R5, 0x10, R90 ;  /* 0x00000010055a7825 */ /* 0x000fe200078e025a */
[----:B------:R-:W-:Y:S01]  /*1640*/  LOP3.LUT R94, R94, 0x8, RZ, 0xc, !PT ;  /* 0x000000085e5e7812 */ /* 0x000fe200078e0cff */
[----:B------:R-:W-:Y:S01]  /*1650*/  ULOP3.LUT UR44, UR4, 0x10000, URZ, 0xfc, !UPT ;  /* 0x00010000042c7892 */ /* 0x000fe2000f8efc3f */
[----:B------:R-:W-:Y:S01]  /*1660*/  LOP3.LUT R96, R96, 0x18, RZ, 0x3c, !PT ;  /* 0x0000001860607812 */ /* 0x000fe200078e3cff */
[----:B------:R-:W-:Y:S01]  /*1670*/  VIADD R95, R93, UR42 ;  /* 0x0000002a5d5f7c36 */ /* 0x000fe20008000000 */
[----:B------:R-:W-:Y:S01]  /*1680*/  ULOP3.LUT UR45, UR5, 0x10000, URZ, 0xfc, !UPT ;  /* 0x00010000052d7892 */ /* 0x000fe2000f8efc3f */
[----:B------:R-:W-:-:S11]  /*1690*/  VIADD R97, R97, UR6 ;  /* 0x0000000661617c36 */ /* 0x000fd60008000000 */
.L_x_163:
[----:B------:R-:W-:Y:S01]  /*16a0*/  SHF.L.U32 R0, R101, 0x1f, RZ ;  /* 0x0000001f65007819 */ /* 0x000fe200000006ff */
[----:B------:R-:W-:Y:S02]  /*16b0*/  ULDC UR4, c[0x0][0x28c] ;  /* 0x0000a30000047ab9 */ /* 0x000fe40000000800 */
[----:B------:R-:W-:Y:S01]  /*16c0*/  ISETP.LT.AND P1, PT, RZ, UR4, PT ;  /* 0x00000004ff007c0c */ /* 0x000fe2000bf21270 */
[----:B------:R-:W1:Y:S02]  /*16d0*/  SYNCS.PHASECHK.TRANS64.TRYWAIT P0, [R93+UR42], R0 ;  /* 0x000000005d0075a7 */ /* 0x000e64000800016a */
[----:B-1-34-:R-:W-:Y:S10]  /*16e0*/  @!P0 BRA `(.L_x_16) ;  /* 0x00000068001c8947 */ /* 0x01aff40003800000 */
.L_x_199:
[----:B------:R-:W-:Y:S05]  /*16f0*/  @P1 BRA `(.L_x_17) ;  /* 0x0000000000401947 */ /* 0x000fea0003800000 */
[----:B-1----:R-:W-:Y:S01]  /*1700*/  MOV R0, 0x0 ;  /* 0x0000000000007802 */ /* 0x002fe20000000f00 */
[----:B------:R-:W-:Y:S01]  /*1710*/  ULDC.64 UR4, c[0x4][0x68] ;  /* 0x01001a0000047ab9 */ /* 0x000fe20000000a00 */
[----:B------:R-:W-:Y:S01]  /*1720*/  ULDC.64 UR6, c[0x4][0x8] ;  /* 0x0100020000067ab9 */ /* 0x000fe20000000a00 */
[----:B------:R-:W-:Y:S01]  /*1730*/  IMAD.U32 R4, RZ, RZ, UR4 ;  /* 0x00000004ff047e24 */ /* 0x000fe2000f8e00ff */
[----:B------:R1:W2:Y:S01]  /*1740*/  LDC.64 R14, c[0x4][R0] ;  /* 0x01000000000e7b82 */ /* 0x0002a20000000a00 */
[----:B------:R-:W-:Y:S01]  /*1750*/  IMAD.U32 R5, RZ, RZ, UR5 ;  /* 0x00000005ff057e24 */ /* 0x000fe2000f8e00ff */
[----:B------:R-:W-:Y:S01]  /*1760*/  ULDC.64 UR4, c[0x4][0x70] ;  /* 0x01001c0000047ab9 */ /* 0x000fe20000000a00 */
[----:B------:R-:W-:Y:S02]  /*1770*/  IMAD.U32 R10, RZ, RZ, UR6 ;  /* 0x00000006ff0a7e24 */ /* 0x000fe4000f8e00ff */
[----:B------:R-:W-:Y:S02]  /*1780*/  IMAD.U32 R6, RZ, RZ, UR4 ;  /* 0x00000004ff067e24 */ /* 0x000fe4000f8e00ff */
[----:B------:R-:W-:-:S02]  /*1790*/  IMAD.U32 R7, RZ, RZ, UR5 ;  /* 0x00000005ff077e24 */ /* 0x000fc4000f8e00ff */
[----:B------:R-:W-:Y:S02]  /*17a0*/  IMAD.U32 R11, RZ, RZ, UR7 ;  /* 0x00000007ff0b7e24 */ /* 0x000fe4000f8e00ff */
[----:B------:R-:W-:Y:S02]  /*17b0*/  IMAD.MOV.U32 R8, RZ, RZ, 0x1e1 ;  /* 0x000001e1ff087424 */ /* 0x000fe400078e00ff */
[----:B0-----:R-:W-:Y:S02]  /*17c0*/  IMAD.MOV.U32 R12, RZ, RZ, 0x1 ;  /* 0x00000001ff0c7424 */ /* 0x001fe400078e00ff */
[----:B-1----:R-:W-:-:S07]  /*17d0*/  IMAD.MOV.U32 R13, RZ, RZ, RZ ;  /* 0x000000ffff0d7224 */ /* 0x002fce00078e00ff */
[----:B------:R-:W-:-:S07]  /*17e0*/  LEPC R20, `(.L_x_17) ;  /* 0x000000001014794e */ /* 0x000fce0000000000 */
[----:B--2--5:R-:W-:Y:S05]  /*17f0*/  CALL.ABS.NOINC R14 ;  /* 0x000000000e007343 */ /* 0x024fea0003c00000 */
.L_x_17:
[----:B------:R-:W-:-:S13]  /*1800*/  ISETP.NE.AND P0, PT, R100, 0x3, PT ;  /* 0x000000036400780c */ /* 0x000fda0003f05270 */
[----:B------:R-:W-:Y:S05]  /*1810*/  @!P0 BRA `(.L_x_18) ;  /* 0x0000000000048947 */ /* 0x000fea0003800000 */
[----:B------:R-:W-:Y:S01]  /*1820*/  BPT.TRAP 0x1 ;  /* 0x000000040000795c */ /* 0x000fe20000300000 */
.L_x_18:
[----:B------:R-:W-:Y:S02]  /*1830*/  IMAD.U32 R3, RZ, RZ, UR38 ;  /* 0x00000026ff037e24 */ /* 0x000fe4000f8e00ff */
[----:B-1----:R-:W-:-:S03]  /*1840*/  IMAD.U32 R0, RZ, RZ, UR39 ;  /* 0x00000027ff007e24 */ /* 0x002fc6000f8e00ff */
[----:B------:R-:W-:Y:S02]  /*1850*/  LEA R3, R3, UR41, 0x3 ;  /* 0x0000002903037c11 */ /* 0x000fe4000f8e18ff */
[----:B------:R-:W-:-:S04]  /*1860*/  SHF.L.U32 R0, R0, 0x1f, RZ ;  /* 0x0000001f00007819 */ /* 0x000fc800000006ff */
[----:B------:R1:W2:Y:S01]  /*1870*/  SYNCS.PHASECHK.TRANS64.TRYWAIT P1, [R3+URZ], R0 ;  /* 0x00000000030075a7 */ /* 0x0002a2000802017f */
[----:B------:R-:W-:Y:S05]  /*1880*/  @!P0 BRA `(.L_x_19) ;  /* 0x0000000000048947 */ /* 0x000fea0003800000 */
[----:B------:R-:W-:Y:S01]  /*1890*/  BPT.TRAP 0x1 ;  /* 0x000000040000795c */ /* 0x000fe20000300000 */
.L_x_19:
[----:B--2---:R-:W-:Y:S05]  /*18a0*/  @P1 BRA `(.L_x_20) ;  /* 0x0000000000081947 */ /* 0x004fea0003800000 */
[----:B------:R-:W2:Y:S02]  /*18b0*/  SYNCS.PHASECHK.TRANS64.TRYWAIT P1, [R3+URZ], R0 ;  /* 0x00000000030075a7 */ /* 0x000ea4000802017f */
[----:B--2---:R-:W-:Y:S05]  /*18c0*/  @!P1 BRA `(.L_x_21) ;  /* 0x0000006400b89947 */ /* 0x004fea0003800000 */
.L_x_20:
[----:B------:R-:W-:Y:S05]  /*18d0*/  WARPSYNC.ALL ;  /* 0x0000000000007948 */ /* 0x000fea0003800000 */
[----:B------:R-:W-:Y:S01]  /*18e0*/  ULEA UR4, UR38, UR44, 0x8 ;  /* 0x0000002c26047291 */ /* 0x000fe2000f8e403f */
[----:B------:R-:W-:Y:S01]  /*18f0*/  WARPGROUP.ARRIVE ;  /* 0x00000000000079c5 */ /* 0x000fe20000000000 */
[----:B------:R-:W-:Y:S01]  /*1900*/  ULEA UR6, UR38, UR45, 0x9 ;  /* 0x0000002d26067291 */ /* 0x000fe2000f8e483f */
[----:B-12---:R-:W-:Y:S01]  /*1910*/  IMAD.U32 R0, RZ, RZ, UR43 ;  /* 0x0000002bff007e24 */ /* 0x006fe2000f8e00ff */
[----:B------:R-:W-:Y:S01]  /*1920*/  UMOV UR5, 0x80000020 ;  /* 0x8000002000057882 */ /* 0x000fe20000000000 */
[----:B------:R-:W-:-:S03]  /*1930*/  UMOV UR7, 0x80000020 ;  /* 0x8000002000077882 */ /* 0x000fc60000000000 */
[----:B------:R-:W-:-:S03]  /*1940*/  ISETP.GE.AND P1, PT, R0, 0x1, PT ;  /* 0x000000010000780c */ /* 0x000fc60003f26270 */
[----:B------:R-:W-:Y:S01]  /*1950*/  HGMMA.64x128x16.F32.BF16 R24, gdesc[UR4], RZ, !UPT, gsb0 ;  /* 0x01e00000041879f0 */ /* 0x000fe2000c0018ff */
[----:B------:R-:W-:Y:S02]  /*1960*/  UIADD3 UR4, UR4, 0x2, URZ ;  /* 0x0000000204047890 */ /* 0x000fe4000fffe03f */
[----:B------:R-:W-:Y:S01]  /*1970*/  UIADD3 UR6, UR6, 0x2, URZ ;  /* 0x0000000206067890 */ /* 0x000fe2000fffe03f */
[----:B------:R-:W-:Y:S01]  /*1980*/  UMOV UR5, 0x80000020 ;  /* 0x8000002000057882 */ /* 0x000fe20000000000 */
[----:B------:R-:W-:Y:S01]  /*1990*/  UMOV UR7, 0x80000020 ;  /* 0x8000002000077882 */ /* 0x000fe20000000000 */
[----:B------:R-:W-:Y:S02]  /*19a0*/  WARPGROUP.DEPBAR.LE gsb0, 0x0 ;  /* 0x00008000000079c5 */ /* 0x000fe40000010000 */
[----:B------:R-:W-:-:S06]  /*19b0*/  WARPGROUP.ARRIVE ;  /* 0x00000000000079c5 */ /* 0x000fcc0000000000 */
[----:B------:R-:W-:Y:S03]  /*19c0*/  HGMMA.64x128x16.F32.BF16 R24, gdesc[UR4], R24, gsb0 ;  /* 0x01e00000041879f0 */ /* 0x000fe60008001818 */
[----:B------:R-:W-:Y:S02]  /*19d0*/  WARPGROUP.DEPBAR.LE gsb0, 0x0 ;  /* 0x00008000000079c5 */ /* 0x000fe40000010000 */
[----:B------:R-:W-:Y:S05]  /*19e0*/  @!P1 BRA `(.L_x_22) ;  /* 0x0000000000d09947 */ /* 0x000fea0003800000 */
[----:B------:R-:W-:Y:S01]  /*19f0*/  UIADD3 UR4, UR38, 0x1, URZ ;  /* 0x0000000126047890 */ /* 0x000fe2000fffe03f */
[----:B------:R-:W-:Y:S01]  /*1a00*/  IMAD.U32 R0, RZ, RZ, UR43 ;  /* 0x0000002bff007e24 */ /* 0x000fe2000f8e00ff */
[----:B------:R-:W-:Y:S02]  /*1a10*/  UMOV UR9, UR38 ;  /* 0x0000002600097c82 */ /* 0x000fe40008000000 */
[----:B------:R-:W-:-:S04]  /*1a20*/  UISETP.NE.AND UP0, UPT, UR4, 0x12, UPT ;  /* 0x000000120400788c */ /* 0x000fc8000bf05270 */
[----:B------:R-:W-:Y:S02]  /*1a30*/  USEL UR5, URZ, 0x1, UP0 ;  /* 0x000000013f057887 */ /* 0x000fe40008000000 */
[----:B------:R-:W-:Y:S02]  /*1a40*/  USEL UR8, UR4, URZ, UP0 ;  /* 0x0000003f04087287 */ /* 0x000fe40008000000 */
[----:B------:R-:W-:-:S06]  /*1a50*/  ULOP3.LUT UR5, UR39, UR5, URZ, 0x3c, !UPT ;  /* 0x0000000527057292 */ /* 0x000fcc000f8e3c3f */
[----:B------:R-:W-:-:S07]  /*1a60*/  IMAD.U32 R5, RZ, RZ, UR5 ;  /* 0x00000005ff057e24 */ /* 0x000fce000f8e00ff */
.L_x_29:
[----:B-12---:R-:W-:Y:S05]  /*1a70*/  @!P0 BRA `(.L_x_23) ;  /* 0x0000000000048947 */ /* 0x006fea0003800000 */
[----:B------:R-:W-:Y:S01]  /*1a80*/  BPT.TRAP 0x1 ;  /* 0x000000040000795c */ /* 0x000fe20000300000 */
.L_x_23:
[----:B------:R-:W-:Y:S01]  /*1a90*/  ULEA UR4, UR8, UR41, 0x3 ;  /* 0x0000002908047291 */ /* 0x000fe2000f8e183f */
[----:B------:R-:W-:-:S08]  /*1aa0*/  SHF.L.U32 R3, R5, 0x1f, RZ ;  /* 0x0000001f05037819 */ /* 0x000fd000000006ff */
[----:B------:R1:W2:Y:S01]  /*1ab0*/  SYNCS.PHASECHK.TRANS64.TRYWAIT P1, [UR4], R3 ;  /* 0x00000003ff0075a7 */ /* 0x0002a20008020144 */
[----:B------:R-:W-:Y:S05]  /*1ac0*/  @!P0 BRA `(.L_x_24) ;  /* 0x0000000000048947 */ /* 0x000fea0003800000 */
[----:B------:R-:W-:Y:S01]  /*1ad0*/  BPT.TRAP 0x1 ;  /* 0x000000040000795c */ /* 0x000fe20000300000 */
.L_x_24:
[----:B--2---:R-:W-:Y:S05]  /*1ae0*/  @P1 BRA `(.L_x_25) ;  /* 0x0000000000081947 */ /* 0x004fea0003800000 */
[----:B------:R-:W2:Y:S02]  /*1af0*/  SYNCS.PHASECHK.TRANS64.TRYWAIT P1, [UR4], R3 ;  /* 0x00000003ff0075a7 */ /* 0x000ea40008020144 */
[----:B--2---:R-:W-:Y:S05]  /*1b00*/  @!P1 BRA `(.L_x_26) ;  /* 0x00000064003c9947 */ /* 0x004fea0003800000 */
.L_x_25:
[----:B------:R-:W-:Y:S01]  /*1b10*/  ULEA UR4, UR8, UR44, 0x8 ;  /* 0x0000002c08047291 */ /* 0x000fe2000f8e403f */
[----:B------:R-:W-:Y:S01]  /*1b20*/  WARPGROUP.ARRIVE ;  /* 0x00000000000079c5 */ /* 0x000fe20000000000 */
[----:B------:R-:W-:Y:S01]  /*1b30*/  ULEA UR6, UR8, UR45, 0x9 ;  /* 0x0000002d08067291 */ /* 0x000fe2000f8e483f */
[----:B------:R-:W-:Y:S01]  /*1b40*/  UMOV UR5, 0x80000020 ;  /* 0x8000002000057882 */ /* 0x000fe20000000000 */
[----:B------:R-:W-:-:S07]  /*1b50*/  UMOV UR7, 0x80000020 ;  /* 0x8000002000077882 */ /* 0x000fce0000000000 */
[----:B------:R-:W-:Y:S01]  /*1b60*/  HGMMA.64x128x16.F32.BF16 R24, gdesc[UR4], R24, gsb0 ;  /* 0x01e00000041879f0 */ /* 0x000fe20008001818 */
        /* <DEDUP_REMOVED lines=9> */
[----:B------:R-:W-:Y:S01]  /*1c00*/  BPT.TRAP 0x1 ;  /* 0x000000040000795c */ /* 0x000fe20000300000 */
.L_x_27:
[----:B------:R-:W-:Y:S01]  /*1c10*/  ULEA UR4, UR9, UR41, 0x3 ;  /* 0x0000002909047291 */ /* 0x000fe2000f8e183f */
[----:B------:R-:W-:-:S03]  /*1c20*/  ISETP.GT.U32.AND P1, PT, R16, 0x1, PT ;  /* 0x000000011000780c */ /* 0x000fc60003f24070 */
[----:B------:R-:W-:-:S04]  /*1c30*/  UIADD3 UR4, UR4, 0x90, URZ ;  /* 0x0000009004047890 */ /* 0x000fc8000fffe03f */
[----:B------:R-:W-:-:S09]  /*1c40*/  UPRMT UR4, URZ, 0x654, UR4 ;  /* 0x000006543f047896 */ /* 0x000fd20008000004 */
[----:B------:R-:W-:Y:S01]  /*1c50*/  SYNCS.ARRIVE.TRANS64.RED.A1T0 RZ, [UR4], RZ ;  /* 0x000000ffffff79a7 */ /* 0x000fe20008100404 */
[----:B------:R-:W-:Y:S05]  /*1c60*/  @P1 BRA `(.L_x_28) ;  /* 0x0000000000041947 */ /* 0x000fea0003800000 */
[----:B------:R-:W-:Y:S01]  /*1c70*/  BPT.TRAP 0x1 ;  /* 0x000000040000795c */ /* 0x000fe20000300000 */
.L_x_28:
[----:B------:R-:W-:Y:S01]  /*1c80*/  UIADD3 UR8, UR8, 0x1, URZ ;  /* 0x0000000108087890 */ /* 0x000fe2000fffe03f */
[C---:B------:R-:W-:Y:S01]  /*1c90*/  ISETP.GT.AND P1, PT, R0.reuse, 0x1, PT ;  /* 0x000000010000780c */ /* 0x040fe20003f24270 */
[----:B------:R-:W-:Y:S01]  /*1ca0*/  UIADD3 UR9, UR9, 0x1, URZ ;  /* 0x0000000109097890 */ /* 0x000fe2000fffe03f */
[----:B------:R-:W-:Y:S01]  /*1cb0*/  VIADD R0, R0, 0xffffffff ;  /* 0xffffffff00007836 */ /* 0x000fe20000000000 */
[----:B------:R-:W-:Y:S02]  /*1cc0*/  UISETP.NE.AND UP0, UPT, UR8, 0x12, UPT ;  /* 0x000000120800788c */ /* 0x000fe4000bf05270 */
[----:B------:R-:W-:Y:S02]  /*1cd0*/  UISETP.NE.AND UP1, UPT, UR9, 0x12, UPT ;  /* 0x000000120900788c */ /* 0x000fe4000bf25270 */
[----:B------:R-:W-:Y:S02]  /*1ce0*/  USEL UR4, URZ, 0x1, UP0 ;  /* 0x000000013f047887 */ /* 0x000fe40008000000 */
[----:B------:R-:W-:-:S02]  /*1cf0*/  USEL UR8, UR8, URZ, UP0 ;  /* 0x0000003f08087287 */ /* 0x000fc40008000000 */
[----:B------:R-:W-:Y:S02]  /*1d00*/  USEL UR9, UR9, URZ, UP1 ;  /* 0x0000003f09097287 */ /* 0x000fe40008800000 */
[----:B------:R-:W-:Y:S01]  /*1d10*/  LOP3.LUT R5, R5, UR4, RZ, 0x3c, !PT ;  /* 0x0000000405057c12 */ /* 0x000fe2000f8e3cff */
[----:B------:R-:W-:Y:S09]  /*1d20*/  @P1 BRA `(.L_x_29) ;  /* 0xfffffffc00501947 */ /* 0x000ff2000383ffff */
.L_x_22:
[----:B------:R-:W3:Y:S01]  /*1d30*/  LDC R0, c[0x0][0x28c] ;  /* 0x0000a300ff007b82 */ /* 0x000ee20000000800 */
[----:B------:R4:W-:Y:S01]  /*1d40*/  SYNCS.ARRIVE.TRANS64.A1T0 RZ, [R94+UR47], RZ ;  /* 0x000000ff5eff79a7 */ /* 0x0009e2000810002f */
[----:B---3--:R-:W-:-:S13]  /*1d50*/  ISETP.GE.AND P1, PT, R0, 0x1, PT ;  /* 0x000000010000780c */ /* 0x008fda0003f26270 */
[----:B----4-:R-:W-:Y:S05]  /*1d60*/  @!P1 BRA `(.L_x_30) ;  /* 0x0000000000349947 */ /* 0x010fea0003800000 */
[----:B------:R-:W-:Y:S05]  /*1d70*/  @!P0 BRA `(.L_x_31) ;  /* 0x0000000000048947 */ /* 0x000fea0003800000 */
[----:B------:R-:W-:Y:S01]  /*1d80*/  BPT.TRAP 0x1 ;  /* 0x000000040000795c */ /* 0x000fe20000300000 */
.L_x_31:
[----:B------:R-:W-:Y:S01]  /*1d90*/  UIADD3 UR6, UR43, UR38, URZ ;  /* 0x000000262b067290 */ /* 0x000fe2000fffe03f */
[----:B------:R-:W-:-:S03]  /*1da0*/  ISETP.GT.U32.AND P0, PT, R16, 0x1, PT ;  /* 0x000000011000780c */ /* 0x000fc60003f04070 */
[----:B------:R-:W-:-:S04]  /*1db0*/  UIMAD.WIDE.U32 UR4, UR6, 0x38e38e39, URZ ;  /* 0x38e38e39060478a5 */ /* 0x000fc8000f8e003f */
[----:B------:R-:W-:-:S04]  /*1dc0*/  USHF.R.U32.HI UR4, URZ, 0x2, UR5 ;  /* 0x000000023f047899 */ /* 0x000fc80008011605 */
[----:B------:R-:W-:-:S04]  /*1dd0*/  UIMAD UR6, UR4, -0x12, UR6 ;  /* 0xffffffee040678a4 */ /* 0x000fc8000f8e0206 */
[----:B------:R-:W-:-:S04]  /*1de0*/  ULEA UR6, UR6, UR41, 0x3 ;  /* 0x0000002906067291 */ /* 0x000fc8000f8e183f */
[----:B------:R-:W-:-:S04]  /*1df0*/  UIADD3 UR6, UR6, 0x90, URZ ;  /* 0x0000009006067890 */ /* 0x000fc8000fffe03f */
[----:B------:R-:W-:-:S09]  /*1e00*/  UPRMT UR6, URZ, 0x654, UR6 ;  /* 0x000006543f067896 */ /* 0x000fd20008000006 */
[----:B------:R-:W-:Y:S01]  /*1e10*/  SYNCS.ARRIVE.TRANS64.RED.A1T0 RZ, [UR6], RZ ;  /* 0x000000ffffff79a7 */ /* 0x000fe20008100406 */
[----:B------:R-:W-:Y:S05]  /*1e20*/  @P0 BRA `(.L_x_30) ;  /* 0x0000000000040947 */ /* 0x000fea0003800000 */
[----:B------:R-:W-:Y:S01]  /*1e30*/  BPT.TRAP 0x1 ;  /* 0x000000040000795c */ /* 0x000fe20000300000 */
.L_x_30:
[----:B------:R-:W-:Y:S01]  /*1e40*/  SHF.L.U32 R0, R101, 0x1f, RZ ;  /* 0x0000001f65007819 */ /* 0x000fe200000006ff */
[----:B------:R-:W-:Y:S01]  /*1e50*/  UIADD3 UR38, UR46, UR38, URZ ;  /* 0x000000262e267290 */ /* 0x000fe2000fffe03f */
[----:B------:R-:W3:Y:S01]  /*1e60*/  LDC R9, c[0x0][0x288] ;  /* 0x0000a200ff097b82 */ /* 0x000ee20000000800 */
[----:B------:R-:W-:Y:S01]  /*1e70*/  UISETP.GE.U32.AND UP1, UPT, UR46, 0x12, UPT ;  /* 0x000000122e00788c */ /* 0x000fe2000bf26070 */
[----:B------:R-:W-:Y:S01]  /*1e80*/  IMAD.SHL.U32 R10, R92, 0x2, RZ ;  /* 0x000000025c0a7824 */ /* 0x000fe200078e00ff */
[----:B------:R-:W-:Y:S02]  /*1e90*/  UISETP.GT.U32.AND UP0, UPT, UR38, 0x11, UPT ;  /* 0x000000112600788c */ /* 0x000fe4000bf04070 */
[----:B------:R-:W-:Y:S02]  /*1ea0*/  UIMAD.WIDE.U32 UR4, UR38, 0x38e38e39, URZ ;  /* 0x38e38e39260478a5 */ /* 0x000fe4000f8e003f */
[----:B------:R-:W-:Y:S01]  /*1eb0*/  UISETP.LT.U32.AND UP0, UPT, UR46, 0x12, UP0 ;  /* 0x000000122e00788c */ /* 0x000fe20008701070 */
[----:B------:R-:W4:Y:S01]  /*1ec0*/  SYNCS.PHASECHK.TRANS64.TRYWAIT P0, [R93+UR42+0x10], R0 ;  /* 0x000010005d0075a7 */ /* 0x000f22000800016a */
[----:B------:R-:W-:Y:S01]  /*1ed0*/  USHF.R.U32.HI UR4, URZ, 0x2, UR5 ;  /* 0x000000023f047899 */ /* 0x000fe20008011605 */
[----:B------:R-:W-:Y:S01]  /*1ee0*/  SHF.R.S32.HI R11, RZ, 0x1f, R10 ;  /* 0x0000001fff0b7819 */ /* 0x000fe2000001140a */
[----:B------:R-:W-:-:S02]  /*1ef0*/  USEL UR6, URZ, 0x1, !UP0 ;  /* 0x000000013f067887 */ /* 0x000fc4000c000000 */
[----:B------:R-:W-:Y:S02]  /*1f00*/  UIMAD UR38, UR4, -0x12, UR38 ;  /* 0xffffffee042678a4 */ /* 0x000fe4000f8e0226 */
[----:B------:R-:W-:-:S04]  /*1f10*/  ULOP3.LUT UR39, UR39, UR6, URZ, 0x3c, !UPT ;  /* 0x0000000627277292 */ /* 0x000fc8000f8e3c3f */
[----:B------:R-:W-:Y:S01]  /*1f20*/  @UP1 ULOP3.LUT UR39, UR39, 0x1, UR4, 0x78, !UPT ;  /* 0x0000000127271892 */ /* 0x000fe2000f8e7804 */
[----:B---34-:R-:W-:Y:S11]  /*1f30*/  @!P0 BRA `(.L_x_32) ;  /* 0x0000006000488947 */ /* 0x018ff60003800000 */
.L_x_200:
[----:B---3--:R-:W-:Y:S01]  /*1f40*/  IMAD.SHL.U32 R0, R19, 0x40, RZ ;  /* 0x0000004013007824 */ /* 0x008fe200078e00ff */
[----:B------:R-:W-:Y:S01]  /*1f50*/  ULDC UR6, c[0x0][0x284] ;  /* 0x0000a10000067ab9 */ /* 0x000fe20000000800 */
[----:B------:R-:W-:Y:S01]  /*1f60*/  IMAD.SHL.U32 R20, R22, 0x80, RZ ;  /* 0x0000008016147824 */ /* 0x000fe200078e00ff */
[----:B0-----:R-:W-:Y:S01]  /*1f70*/  SHF.R.S32.HI R13, RZ, 0x1f, R2 ;  /* 0x0000001fff0d7819 */ /* 0x001fe20000011402 */
[----:B------:R-:W-:Y:S01]  /*1f80*/  ULDC.64 UR4, c[0x0][0x5d0] ;  /* 0x0001740000047ab9 */ /* 0x000fe20000000a00 */
[----:B------:R-:W-:Y:S01]  /*1f90*/  ISETP.GE.AND P0, PT, R0, UR6, PT ;  /* 0x0000000600007c0c */ /* 0x000fe2000bf06270 */
[----:B--2---:R-:W-:Y:S01]  /*1fa0*/  IMAD.WIDE.U32 R4, R2, UR4, R10 ;  /* 0x0000000402047c25 */ /* 0x004fe2000f8e000a */
[----:B------:R-:W-:Y:S02]  /*1fb0*/  SHF.R.S32.HI R21, RZ, 0x1f, R20 ;  /* 0x0000001fff157819 */ /* 0x000fe40000011414 */
[C---:B------:R-:W-:Y:S01]  /*1fc0*/  ISETP.GE.OR P0, PT, R20.reuse, R9, P0 ;  /* 0x000000091400720c */ /* 0x040fe20000706670 */
[----:B-1----:R-:W-:Y:S01]  /*1fd0*/  IMAD R3, R13, UR4, RZ ;  /* 0x000000040d037c24 */ /* 0x002fe2000f8e02ff */
[----:B------:R-:W-:-:S03]  /*1fe0*/  IADD3 R4, P1, R20, R4, RZ ;  /* 0x0000000414047210 */ /* 0x000fc60007f3e0ff */
[----:B------:R-:W-:-:S05]  /*1ff0*/  IMAD R3, R2, UR5, R3 ;  /* 0x0000000502037c24 */ /* 0x000fca000f8e0203 */
[----:B------:R-:W-:-:S03]  /*2000*/  IADD3.X R5, R21, R5, R3, P1, !PT ;  /* 0x0000000515057210 */ /* 0x000fc60000ffe403 */
[----:B------:R-:W-:Y:S05]  /*2010*/  @P0 BRA `(.L_x_33) ;  /* 0x0000004000300947 */ /* 0x000fea0003800000 */
[----:B------:R-:W0:Y:S01]  /*2020*/  LDC.64 R6, c[0x0][0x5c8] ;  /* 0x00017200ff067b82 */ /* 0x000e220000000a00 */
[----:B-----5:R-:W-:Y:S01]  /*2030*/  FSETP.NEU.AND P0, PT, R89, RZ, PT ;  /* 0x000000ff5900720b */ /* 0x020fe20003f0d000 */
[----:B------:R-:W-:Y:S01]  /*2040*/  IMAD R3, R92, -0x2, R9 ;  /* 0xfffffffe5c037824 */ /* 0x000fe200078e0209 */
[----:B------:R-:W-:Y:S01]  /*2050*/  BSSY B0, `(.L_x_33) ;  /* 0x0000408000007945 */ /* 0x000fe20003800000 */
[----:B------:R-:W-:-:S04]  /*2060*/  IMAD.WIDE R102, R19, 0x40, R90 ;  /* 0x0000004013667825 */ /* 0x000fc800078e025a */
[----:B------:R-:W-:Y:S02]  /*2070*/  IMAD.IADD R3, R3, 0x1, -R20 ;  /* 0x0000000103037824 */ /* 0x000fe400078e0a14 */
[----:B------:R-:W-:-:S03]  /*2080*/  IMAD.IADD R0, R97, 0x1, -R0 ;  /* 0x0000000161007824 */ /* 0x000fc600078e0a00 */
[----:B------:R-:W-:-:S04]  /*2090*/  ISETP.GT.AND P2, PT, R3, RZ, PT ;  /* 0x000000ff0300720c */ /* 0x000fc80003f44270 */
[----:B------:R-:W-:Y:S01]  /*20a0*/  ISETP.GT.AND P1, PT, R0, RZ, P2 ;  /* 0x000000ff0000720c */ /* 0x000fe20001724270 */
[-C--:B0-----:R-:W-:Y:S02]  /*20b0*/  IMAD R8, R103, R6.reuse, RZ ;  /* 0x0000000667087224 */ /* 0x081fe400078e02ff */
[----:B------:R-:W-:-:S04]  /*20c0*/  IMAD.WIDE.U32 R104, R102, R6, R4 ;  /* 0x0000000666687225 */ /* 0x000fc800078e0004 */
[----:B------:R-:W-:-:S04]  /*20d0*/  IMAD R5, R102, R7, R8 ;  /* 0x0000000766057224 */ /* 0x000fc800078e0208 */
[----:B------:R-:W-:Y:S01]  /*20e0*/  IMAD.IADD R9, R105, 0x1, R5 ;  /* 0x0000000169097824 */ /* 0x000fe200078e0205 */
[----:B------:R-:W-:Y:S06]  /*20f0*/  @!P0 BRA `(.L_x_34) ;  /* 0x0000002c00248947 */ /* 0x000fec0003800000 */
[----:B------:R-:W0:Y:S01]  /*2100*/  LDC.64 R106, c[0x0][0x5b8] ;  /* 0x00016e00ff6a7b82 */ /* 0x000e220000000a00 */
[----:B------:R-:W-:-:S07]  /*2110*/  ULDC.64 UR4, c[0x0][0x5c0] ;  /* 0x0001700000047ab9 */ /* 0x000fce0000000a00 */
[----:B------:R-:W1:Y:S08]  /*2120*/  LDC.64 R108, c[0x0][0x5b0] ;  /* 0x00016c00ff6c7b82 */ /* 0x000e700000000a00 */
[----:B------:R-:W2:Y:S01]  /*2130*/  LDC.64 R110, c[0x0][0x5a8] ;  /* 0x00016a00ff6e7b82 */ /* 0x000ea20000000a00 */
[-C--:B0-----:R-:W-:Y:S02]  /*2140*/  IMAD R8, R13, R106.reuse, RZ ;  /* 0x0000006a0d087224 */ /* 0x081fe400078e02ff */
[----:B------:R-:W-:-:S04]  /*2150*/  IMAD.WIDE.U32 R4, R2, R106, R10 ;  /* 0x0000006a02047225 */ /* 0x000fc800078e000a */
[----:B------:R-:W-:Y:S01]  /*2160*/  IMAD R105, R2, R107, R8 ;  /* 0x0000006b02697224 */ /* 0x000fe200078e0208 */
[----:B------:R-:W-:Y:S01]  /*2170*/  IADD3 R12, P0, R20, R4, RZ ;  /* 0x00000004140c7210 */ /* 0x000fe20007f1e0ff */
[----:B-1----:R-:W-:-:S03]  /*2180*/  IMAD R4, R103, R108, RZ ;  /* 0x0000006c67047224 */ /* 0x002fc600078e02ff */
[----:B------:R-:W-:Y:S01]  /*2190*/  IADD3.X R13, R21, R5, R105, P0, !PT ;  /* 0x00000005150d7210 */ /* 0x000fe200007fe469 */
[C---:B------:R-:W-:Y:S02]  /*21a0*/  IMAD R107, R102.reuse, R109, R4 ;  /* 0x0000006d666b7224 */ /* 0x040fe400078e0204 */
[----:B------:R-:W-:-:S04]  /*21b0*/  IMAD.WIDE.U32 R4, R102, R108, R12 ;  /* 0x0000006c66047225 */ /* 0x000fc800078e000c */
[----:B------:R-:W-:Y:S01]  /*21c0*/  IMAD.IADD R5, R5, 0x1, R107 ;  /* 0x0000000105057824 */ /* 0x000fe200078e026b */
[----:B--2---:R-:W-:-:S04]  /*21d0*/  LEA R14, P0, R4, R110, 0x1 ;  /* 0x0000006e040e7211 */ /* 0x004fc800078008ff */
[----:B------:R-:W-:-:S05]  /*21e0*/  LEA.HI.X R15, R4, R111, R5, 0x1, P0 ;  /* 0x0000006f040f7211 */ /* 0x000fca00000f0c05 */
[----:B------:R-:W2:Y:S01]  /*21f0*/  @P1 LDG.E.LTC128B.U16 R19, desc[UR36][R14.64] ;  /* 0x000000240e131981 */ /* 0x000ea2000c1e1520 */
[----:B------:R-:W-:Y:S01]  /*2200*/  IMAD.WIDE.U32 R4, R102, R108, R20 ;  /* 0x0000006c66047225 */ /* 0x000fe200078e0014 */
[----:B------:R-:W-:Y:S02]  /*2210*/  BSSY B1, `(.L_x_35) ;  /* 0x0000015000017945 */ /* 0x000fe40003800000 */
[----:B------:R-:W-:-:S04]  /*2220*/  IADD3 R98, P0, R10, R4, RZ ;  /* 0x000000040a627210 */ /* 0x000fc80007f1e0ff */
[----:B------:R-:W-:Y:S02]  /*2230*/  IADD3.X R99, R11, R107, R5, P0, !PT ;  /* 0x0000006b0b637210 */ /* 0x000fe400007fe405 */
[----:B------:R-:W-:Y:S01]  /*2240*/  LEA R8, P0, R104, UR4, 0x1 ;  /* 0x0000000468087c11 */ /* 0x000fe2000f8008ff */
[----:B------:R-:W-:-:S03]  /*2250*/  IMAD.WIDE.U32 R98, R2, R106, R98 ;  /* 0x0000006a02627225 */ /* 0x000fc600078e0062 */
[----:B------:R-:W-:Y:S02]  /*2260*/  LEA.HI.X R9, R104, UR5, R9, 0x1, P0 ;  /* 0x0000000568097c11 */ /* 0x000fe400080f0c09 */
[----:B------:R-:W-:-:S04]  /*2270*/  ISETP.GT.AND P0, PT, R3, 0x1, PT ;  /* 0x000000010300780c */ /* 0x000fc80003f04270 */
[----:B------:R-:W-:Y:S01]  /*2280*/  ISETP.GT.AND P3, PT, R0, RZ, P0 ;  /* 0x000000ff0000720c */ /* 0x000fe20000764270 */
[----:B--2---:R-:W-:-:S04]  /*2290*/  IMAD.U32 R4, R19, 0x10000, RZ ;  /* 0x0001000013047824 */ /* 0x004fc800078e00ff */
[----:B------:R-:W-:Y:S01]  /*22a0*/  FMUL R5, R4, R89 ;  /* 0x0000005904057220 */ /* 0x000fe20000400000 */
[----:B------:R-:W-:-:S03]  /*22b0*/  LEA R4, P4, R98, R110, 0x1 ;  /* 0x0000006e62047211 */ /* 0x000fc600078808ff */
[----:B------:R-:W-:-:S05]  /*22c0*/  FFMA R5, R24, R88, R5 ;  /* 0x0000005818057223 */ /* 0x000fca0000000005 */
[----:B------:R-:W-:Y:S01]  /*22d0*/  F2FP.BF16.F32.PACK_AB R14, RZ, R5 ;  /* 0x00000005ff0e723e */ /* 0x000fe200000010ff */
[----:B------:R-:W-:-:S03]  /*22e0*/  IMAD.IADD R5, R105, 0x1, R99 ;  /* 0x0000000169057824 */ /* 0x000fc600078e0263 */
[----:B------:R-:W-:Y:S01]  /*22f0*/  PRMT R15, R14, 0x7610, R15 ;  /* 0x000076100e0f7816 */ /* 0x000fe2000000000f */
[----:B------:R-:W-:Y:S01]  /*2300*/  IMAD.SHL.U32 R14, R108, 0x8, RZ ;  /* 0x000000086c0e7824 */ /* 0x000fe200078e00ff */
[----:B------:R-:W-:-:S03]  /*2310*/  LEA.HI.X R5, R98, R111, R5, 0x1, P4 ;  /* 0x0000006f62057211 */ /* 0x000fc600020f0c05 */
[----:B------:R0:W-:Y:S02]  /*2320*/  @P1 STG.E.U16 desc[UR36][R8.64], R15 ;  /* 0x0000000f08001986 */ /* 0x0001e4000c101524 */
[----:B0-----:R-:W-:Y:S01]  /*2330*/  SHF.L.U64.HI R15, R108, 0x3, R109 ;  /* 0x000000036c0f7819 */ /* 0x001fe2000001026d */
[----:B------:R-:W-:Y:S06]  /*2340*/  @!P3 BRA `(.L_x_36) ;  /* 0x000000000004b947 */ /* 0x000fec0003800000 */
[----:B------:R0:W5:Y:S02]  /*2350*/  LDG.E.LTC128B.U16 R19, desc[UR36][R4.64+0x2] ;  /* 0x0000022404137981 */ /* 0x000164000c1e1520 */
.L_x_36:
[----:B------:R-:W-:Y:S05]  /*2360*/  BSYNC B1 ;  /* 0x0000000000017941 */ /* 0x000fea0003800000 */
.L_x_35:
[----:B------:R-:W-:Y:S01]  /*2370*/  IMAD.WIDE.U32 R14, R102, R108, R14 ;  /* 0x0000006c660e7225 */ /* 0x000fe200078e000e */
[----:B------:R-:W-:-:S03]  /*2380*/  ISETP.GT.AND P2, PT, R0, 0x8, P2 ;  /* 0x000000080000780c */ /* 0x000fc60001744270 */
[----:B-----5:R-:W-:Y:S02]  /*2390*/  IMAD.U32 R22, R19, 0x10000, RZ ;  /* 0x0001000013167824 */ /* 0x020fe400078e00ff */
[----:B------:R-:W-:Y:S01]  /*23a0*/  IMAD.IADD R107, R107, 0x1, R15 ;  /* 0x000000016b6b7824 */ /* 0x000fe200078e020f */
[----:B------:R-:W-:Y:S01]  /*23b0*/  IADD3 R15, P1, R12, R14, RZ ;  /* 0x0000000e0c0f7210 */ /* 0x000fe20007f3e0ff */
[----:B------:R-:W-:-:S04]  /*23c0*/  FMUL R22, R22, R89 ;  /* 0x0000005916167220 */ /* 0x000fc80000400000 */
[----:B------:R-:W-:Y:S01]  /*23d0*/  FFMA R22, R25, R88, R22 ;  /* 0x0000005819167223 */ /* 0x000fe20000000016 */
[----:B------:R-:W-:Y:S01]  /*23e0*/  IMAD.X R24, R107, 0x1, R13, P1 ;  /* 0x000000016b187824 */ /* 0x000fe200008e060d */
[----:B------:R-:W-:-:S03]  /*23f0*/  LEA R12, P1, R15, R110, 0x1 ;  /* 0x0000006e0f0c7211 */ /* 0x000fc600078208ff */
[----:B------:R-:W-:Y:S02]  /*2400*/  F2FP.BF16.F32.PACK_AB R22, RZ, R22 ;  /* 0x00000016ff16723e */ /* 0x000fe400000010ff */
[----:B------:R-:W-:-:S03]  /*2410*/  LEA.HI.X R13, R15, R111, R24, 0x1, P1 ;  /* 0x0000006f0f0d7211 */ /* 0x000fc600008f0c18 */
[----:B------:R1:W-:Y:S04]  /*2420*/  @P3 STG.E.U16 desc[UR36][R8.64+0x2], R22 ;  /* 0x0000021608003986 */ /* 0x0003e8000c101524 */
[----:B------:R-:W2:Y:S01]  /*2430*/  @P2 LDG.E.LTC128B.U16 R19, desc[UR36][R12.64] ;  /* 0x000000240c132981 */ /* 0x000ea2000c1e1520 */
[----:B------:R-:W-:Y:S01]  /*2440*/  IADD3 R14, P1, P3, R10, R14, R20 ;  /* 0x0000000e0a0e7210 */ /* 0x000fe20007b3e014 */
[----:B------:R-:W-:Y:S01]  /*2450*/  BSSY B1, `(.L_x_37) ;  /* 0x0000011000017945 */ /* 0x000fe20003800000 */
[----:B------:R-:W-:Y:S02]  /*2460*/  SHF.L.U64.HI R7, R6, 0x4, R7 ;  /* 0x0000000406077819 */ /* 0x000fe40000010207 */
[----:B------:R-:W-:Y:S02]  /*2470*/  IADD3.X R15, R11, R107, R21, P1, P3 ;  /* 0x0000006b0b0f7210 */ /* 0x000fe40000fe6415 */
[----:B------:R-:W-:Y:S01]  /*2480*/  ISETP.GT.AND P0, PT, R0, 0x8, P0 ;  /* 0x000000080000780c */ /* 0x000fe20000704270 */
[----:B------:R-:W-:-:S04]  /*2490*/  IMAD.WIDE.U32 R14, R2, R106, R14 ;  /* 0x0000006a020e7225 */ /* 0x000fc800078e000e */
[----:B------:R-:W-:Y:S02]  /*24a0*/  IMAD.IADD R2, R105, 0x1, R15 ;  /* 0x0000000169027824 */ /* 0x000fe400078e020f */
[----:B--2---:R-:W-:-:S04]  /*24b0*/  IMAD.U32 R10, R19, 0x10000, RZ ;  /* 0x00010000130a7824 */ /* 0x004fc800078e00ff */
[----:B------:R-:W-:Y:S01]  /*24c0*/  FMUL R11, R10, R89 ;  /* 0x000000590a0b7220 */ /* 0x000fe20000400000 */
[----:B------:R-:W-:Y:S02]  /*24d0*/  LEA R10, P1, R6, R8, 0x4 ;  /* 0x00000008060a7211 */ /* 0x000fe400078220ff */
[----:B------:R-:W-:Y:S01]  /*24e0*/  LEA R6, P3, R14, R110, 0x1 ;  /* 0x0000006e0e067211 */ /* 0x000fe200078608ff */
[----:B------:R-:W-:-:S05]  /*24f0*/  FFMA R11, R26, R88, R11 ;  /* 0x000000581a0b7223 */ /* 0x000fca000000000b */
[----:B------:R-:W-:Y:S01]  /*2500*/  F2FP.BF16.F32.PACK_AB R12, RZ, R11 ;  /* 0x0000000bff0c723e */ /* 0x000fe200000010ff */
[----:B------:R-:W-:Y:S01]  /*2510*/  IMAD.X R11, R7, 0x1, R9, P1 ;  /* 0x00000001070b7824 */ /* 0x000fe200008e0609 */
[----:B------:R-:W-:-:S04]  /*2520*/  LEA.HI.X R7, R14, R111, R2, 0x1, P3 ;  /* 0x0000006f0e077211 */ /* 0x000fc800018f0c02 */
[----:B------:R1:W-:Y:S01]  /*2530*/  @P2 STG.E.U16 desc[UR36][R10.64], R12 ;  /* 0x0000000c0a002986 */ /* 0x0003e2000c101524 */
[----:B------:R-:W-:Y:S05]  /*2540*/  @!P0 BRA `(.L_x_38) ;  /* 0x0000000000048947 */ /* 0x000fea0003800000 */
[----:B------:R2:W5:Y:S02]  /*2550*/  LDG.E.LTC128B.U16 R19, desc[UR36][R6.64+0x2] ;  /* 0x0000022406137981 */ /* 0x000564000c1e1520 */
.L_x_38:
[----:B------:R-:W-:Y:S05]  /*2560*/  BSYNC B1 ;  /* 0x0000000000017941 */ /* 0x000fea0003800000 */
.L_x_37:
[----:B-----5:R-:W-:Y:S01]  /*2570*/  IMAD.U32 R2, R19, 0x10000, RZ ;  /* 0x0001000013027824 */ /* 0x020fe200078e00ff */
[----:B------:R-:W-:Y:S01]  /*2580*/  ISETP.GT.AND P1, PT, R3, 0x8, PT ;  /* 0x000000080300780c */ /* 0x000fe20003f24270 */
[----:B------:R-:W-:Y:S02]  /*2590*/  BSSY B1, `(.L_x_39) ;  /* 0x0000008000017945 */ /* 0x000fe40003800000 */
[----:B------:R-:W-:Y:S01]  /*25a0*/  FMUL R2, R2, R89 ;  /* 0x0000005902027220 */ /* 0x000fe20000400000 */
[----:B------:R-:W-:-:S03]  /*25b0*/  ISETP.GT.AND P2, PT, R0, RZ, P1 ;  /* 0x000000ff0000720c */ /* 0x000fc60000f44270 */
[----:B------:R-:W-:-:S05]  /*25c0*/  FFMA R2, R27, R88, R2 ;  /* 0x000000581b027223 */ /* 0x000fca0000000002 */
[----:B------:R-:W-:-:S05]  /*25d0*/  F2FP.BF16.F32.PACK_AB R2, RZ, R2 ;  /* 0x00000002ff02723e */ /* 0x000fca00000010ff */
[----:B------:R3:W-:Y:S01]  /*25e0*/  @P0 STG.E.U16 desc[UR36][R10.64+0x2], R2 ;  /* 0x000002020a000986 */ /* 0x0007e2000c101524 */
[----:B------:R-:W-:Y:S05]  /*25f0*/  @!P2 BRA `(.L_x_40) ;  /* 0x000000000004a947 */ /* 0x000fea0003800000 */
[----:B------:R4:W5:Y:S02]  /*2600*/  LDG.E.LTC128B.U16 R19, desc[UR36][R4.64+0x10] ;  /* 0x0000102404137981 */ /* 0x000964000c1e1520 */
.L_x_40:
[----:B------:R-:W-:Y:S05]  /*2610*/  BSYNC B1 ;  /* 0x0000000000017941 */ /* 0x000fea0003800000 */
.L_x_39:
[----:B---3-5:R-:W-:Y:S01]  /*2620*/  IMAD.U32 R2, R19, 0x10000, RZ ;  /* 0x0001000013027824 */ /* 0x028fe200078e00ff */
        /* <DEDUP_REMOVED lines=9> */
.L_x_42:
[----:B------:R-:W-:Y:S05]  /*26c0*/  BSYNC B1 ;  /* 0x0000000000017941 */ /* 0x000fea0003800000 */
.L_x_41:
[----:B-----5:R-:W-:Y:S01]  /*26d0*/  IMAD.U32 R2, R19, 0x10000, RZ ;  /* 0x0001000013027824 */ /* 0x020fe200078e00ff */
[----:B------:R-:W-:Y:S01]  /*26e0*/  ISETP.GT.AND P1, PT, R0, 0x8, P1 ;  /* 0x000000080000780c */ /* 0x000fe20000f24270 */
[----:B------:R-:W-:Y:S02]  /*26f0*/  BSSY B1, `(.L_x_43) ;  /* 0x0000007000017945 */ /* 0x000fe40003800000 */
[----:B------:R-:W-:-:S04]  /*2700*/  FMUL R2, R2, R89 ;  /* 0x0000005902027220 */ /* 0x000fc80000400000 */
[----:B------:R-:W-:-:S05]  /*2710*/  FFMA R2, R29, R88, R2 ;  /* 0x000000581d027223 */ /* 0x000fca0000000002 */
[----:B------:R-:W-:-:S05]  /*2720*/  F2FP.BF16.F32.PACK_AB R2, RZ, R2 ;  /* 0x00000002ff02723e */ /* 0x000fca00000010ff */
[----:B------:R0:W-:Y:S01]  /*2730*/  @P3 STG.E.U16 desc[UR36][R8.64+0x12], R2 ;  /* 0x0000120208003986 */ /* 0x0001e2000c101524 */
[----:B------:R-:W-:Y:S05]  /*2740*/  @!P1 BRA `(.L_x_44) ;  /* 0x0000000000049947 */ /* 0x000fea0003800000 */
[----:B------:R0:W5:Y:S02]  /*2750*/  LDG.E.LTC128B.U16 R19, desc[UR36][R6.64+0x10] ;  /* 0x0000102406137981 */ /* 0x000164000c1e1520 */
.L_x_44:
[----:B------:R-:W-:Y:S05]  /*2760*/  BSYNC B1 ;  /* 0x0000000000017941 */ /* 0x000fea0003800000 */
.L_x_43:
[----:B0----5:R-:W-:Y:S01]  /*2770*/  IMAD.U32 R2, R19, 0x10000, RZ ;  /* 0x0001000013027824 */ /* 0x021fe200078e00ff */
[----:B------:R-:W-:Y:S01]  /*2780*/  ISETP.GT.AND P0, PT, R0, 0x8, P0 ;  /* 0x000000080000780c */ /* 0x000fe20000704270 */
[----:B------:R-:W-:Y:S02]  /*2790*/  BSSY B1, `(.L_x_45) ;  /* 0x0000007000017945 */ /* 0x000fe40003800000 */
[----:B---3--:R-:W-:-:S04]  /*27a0*/  FMUL R13, R2, R89 ;  /* 0x00000059020d7220 */ /* 0x008fc80000400000 */
[----:B------:R-:W-:-:S05]  /*27b0*/  FFMA R13, R30, R88, R13 ;  /* 0x000000581e0d7223 */ /* 0x000fca000000000d */
[----:B------:R-:W-:-:S05]  /*27c0*/  F2FP.BF16.F32.PACK_AB R13, RZ, R13 ;  /* 0x0000000dff0d723e */ /* 0x000fca00000010ff */
[----:B------:R0:W-:Y:S01]  /*27d0*/  @P1 STG.E.U16 desc[UR36][R10.64+0x10], R13 ;  /* 0x0000100d0a001986 */ /* 0x0001e2000c101524 */
[----:B------:R-:W-:Y:S05]  /*27e0*/  @!P0 BRA `(.L_x_46) ;  /* 0x0000000000048947 */ /* 0x000fea0003800000 */
[----:B------:R3:W5:Y:S02]  /*27f0*/  LDG.E.LTC128B.U16 R19, desc[UR36][R6.64+0x12] ;  /* 0x0000122406137981 */ /* 0x000764000c1e1520 */
.L_x_46:
[----:B------:R-:W-:Y:S05]  /*2800*/  BSYNC B1 ;  /* 0x0000000000017941 */ /* 0x000fea0003800000 */
.L_x_45:
        /* <DEDUP_REMOVED lines=10> */
.L_x_48:
[----:B------:R-:W-:Y:S05]  /*28b0*/  BSYNC B1 ;  /* 0x0000000000017941 */ /* 0x000fea0003800000 */
.L_x_47:
[----:B0----5:R-:W-:Y:S01]  /*28c0*/  IMAD.U32 R2, R19, 0x10000, RZ ;  /* 0x0001000013027824 */ /* 0x021fe200078e00ff */
        /* <DEDUP_REMOVED lines=9> */
.L_x_50:
[----:B------:R-:W-:Y:S05]  /*2960*/  BSYNC B1 ;  /* 0x0000000000017941 */ /* 0x000fea0003800000 */
.L_x_49:
        /* <DEDUP_REMOVED lines=9> */
.L_x_52:
[----:B------:R-:W-:Y:S05]  /*2a00*/  BSYNC B1 ;  /* 0x0000000000017941 */ /* 0x000fea0003800000 */
.L_x_51:
[----:B0----5:R-:W-:Y:S01]  /*2a10*/  IMAD.U32 R2, R19, 0x10000, RZ ;  /* 0x0001000013027824 */ /* 0x021fe200078e00ff */
        /* <DEDUP_REMOVED lines=8> */
.L_x_54:
[----:B------:R-:W-:Y:S05]  /*2aa0*/  BSYNC B1 ;  /* 0x0000000000017941 */ /* 0x000fea0003800000 */
.L_x_53:
        /* <DEDUP_REMOVED lines=10> */
.L_x_56:
[----:B------:R-:W-:Y:S05]  /*2b50*/  BSYNC B1 ;  /* 0x0000000000017941 */ /* 0x000fea0003800000 */
.L_x_55:
        /* <DEDUP_REMOVED lines=10> */
.L_x_58:
[----:B------:R-:W-:Y:S05]  /*2c00*/  BSYNC B1 ;  /* 0x0000000000017941 */ /* 0x000fea0003800000 */
.L_x_57:
        /* <DEDUP_REMOVED lines=9> */
.L_x_60:
[----:B------:R-:W-:Y:S05]  /*2ca0*/  BSYNC B1 ;  /* 0x0000000000017941 */ /* 0x000fea0003800000 */
.L_x_59:
        /* <DEDUP_REMOVED lines=9> */
.L_x_62:
[----:B------:R-:W-:Y:S05]  /*2d40*/  BSYNC B1 ;  /* 0x0000000000017941 */ /* 0x000fea0003800000 */
.L_x_61:
        /* <DEDUP_REMOVED lines=10> */
.L_x_64:
[----:B------:R-:W-:Y:S05]  /*2df0*/  BSYNC B1 ;  /* 0x0000000000017941 */ /* 0x000fea0003800000 */
.L_x_63:
        /* <DEDUP_REMOVED lines=10> */
.L_x_66:
[----:B------:R-:W-:Y:S05]  /*2ea0*/  BSYNC B1 ;  /* 0x0000000000017941 */ /* 0x000fea0003800000 */
.L_x_65:
        /* <DEDUP_REMOVED lines=9> */
.L_x_68:
[----:B------:R-:W-:Y:S05]  /*2f40*/  BSYNC B1 ;  /* 0x0000000000017941 */ /* 0x000fea0003800000 */
.L_x_67:
        /* <DEDUP_REMOVED lines=9> */
.L_x_70:
[----:B------:R-:W-:Y:S05]  /*2fe0*/  BSYNC B1 ;  /* 0x0000000000017941 */ /* 0x000fea0003800000 */
.L_x_69:
        /* <DEDUP_REMOVED lines=10> */
.L_x_72:
[----:B------:R-:W-:Y:S05]  /*3090*/  BSYNC B1 ;  /* 0x0000000000017941 */ /* 0x000fea0003800000 */
.L_x_71:
        /* <DEDUP_REMOVED lines=10> */
.L_x_74:
[----:B------:R-:W-:Y:S05]  /*3140*/  BSYNC B1 ;  /* 0x0000000000017941 */ /* 0x000fea0003800000 */
.L_x_73:
        /* <DEDUP_REMOVED lines=9> */
.L_x_76:
[----:B------:R-:W-:Y:S05]  /*31e0*/  BSYNC B1 ;  /* 0x0000000000017941 */ /* 0x000fea0003800000 */
.L_x_75:
        /* <DEDUP_REMOVED lines=9> */
.L_x_78:
[----:B------:R-:W-:Y:S05]  /*3280*/  BSYNC B1 ;  /* 0x0000000000017941 */ /* 0x000fea0003800000 */
.L_x_77:
        /* <DEDUP_REMOVED lines=10> */
.L_x_80:
[----:B------:R-:W-:Y:S05]  /*3330*/  BSYNC B1 ;  /* 0x0000000000017941 */ /* 0x000fea0003800000 */
.L_x_79:
        /* <DEDUP_REMOVED lines=10> */
.L_x_82:
[----:B------:R-:W-:Y:S05]  /*33e0*/  BSYNC B1 ;  /* 0x0000000000017941 */ /* 0x000fea0003800000 */
.L_x_81:
        /* <DEDUP_REMOVED lines=9> */
.L_x_84:
[----:B------:R-:W-:Y:S05]  /*3480*/  BSYNC B1 ;  /* 0x0000000000017941 */ /* 0x000fea0003800000 */
.L_x_83:
        /* <DEDUP_REMOVED lines=9> */
.L_x_86:
[----:B------:R-:W-:Y:S05]  /*3520*/  BSYNC B1 ;  /* 0x0000000000017941 */ /* 0x000fea0003800000 */
.L_x_85:
        /* <DEDUP_REMOVED lines=10> */
.L_x_88:
[----:B------:R-:W-:Y:S05]  /*35d0*/  BSYNC B1 ;  /* 0x0000000000017941 */ /* 0x000fea0003800000 */
.L_x_87:
        /* <DEDUP_REMOVED lines=10> */
.L_x_90:
[----:B------:R-:W-:Y:S05]  /*3680*/  BSYNC B1 ;  /* 0x0000000000017941 */ /* 0x000fea0003800000 */
.L_x_89:
        /* <DEDUP_REMOVED lines=9> */
.L_x_92:
[----:B------:R-:W-:Y:S05]  /*3720*/  BSYNC B1 ;  /* 0x0000000000017941 */ /* 0x000fea0003800000 */
.L_x_91:
        /* <DEDUP_REMOVED lines=9> */
.L_x_94:
[----:B------:R-:W-:Y:S05]  /*37c0*/  BSYNC B1 ;  /* 0x0000000000017941 */ /* 0x000fea0003800000 */
.L_x_93:
        /* <DEDUP_REMOVED lines=10> */
.L_x_96:
[----:B------:R-:W-:Y:S05]  /*3870*/  BSYNC B1 ;  /* 0x0000000000017941 */ /* 0x000fea0003800000 */
.L_x_95:
        /* <DEDUP_REMOVED lines=10> */
.L_x_98:
[----:B------:R-:W-:Y:S05]  /*3920*/  BSYNC B1 ;  /* 0x0000000000017941 */ /* 0x000fea0003800000 */
.L_x_97:
        /* <DEDUP_REMOVED lines=9> */
.L_x_100:
[----:B------:R-:W-:Y:S05]  /*39c0*/  BSYNC B1 ;  /* 0x0000000000017941 */ /* 0x000fea0003800000 */
.L_x_99:
        /* <DEDUP_REMOVED lines=9> */
.L_x_102:
[----:B------:R-:W-:Y:S05]  /*3a60*/  BSYNC B1 ;  /* 0x0000000000017941 */ /* 0x000fea0003800000 */
.L_x_101:
        /* <DEDUP_REMOVED lines=10> */
.L_x_104:
[----:B------:R-:W-:Y:S05]  /*3b10*/  BSYNC B1 ;  /* 0x0000000000017941 */ /* 0x000fea0003800000 */
.L_x_103:
        /* <DEDUP_REMOVED lines=10> */
.L_x_106:
[----:B------:R-:W-:Y:S05]  /*3bc0*/  BSYNC B1 ;  /* 0x0000000000017941 */ /* 0x000fea0003800000 */
.L_x_105:
        /* <DEDUP_REMOVED lines=9> */
.L_x_108:
[----:B------:R-:W-:Y:S05]  /*3c60*/  BSYNC B1 ;  /* 0x0000000000017941 */ /* 0x000fea0003800000 */
.L_x_107:
        /* <DEDUP_REMOVED lines=9> */
.L_x_110:
[----:B------:R-:W-:Y:S05]  /*3d00*/  BSYNC B1 ;  /* 0x0000000000017941 */ /* 0x000fea0003800000 */
.L_x_109:
        /* <DEDUP_REMOVED lines=10> */
.L_x_112:
[----:B------:R-:W-:Y:S05]  /*3db0*/  BSYNC B1 ;  /* 0x0000000000017941 */ /* 0x000fea0003800000 */
.L_x_111:
        /* <DEDUP_REMOVED lines=10> */
.L_x_114:
[----:B------:R-:W-:Y:S05]  /*3e60*/  BSYNC B1 ;  /* 0x0000000000017941 */ /* 0x000fea0003800000 */
.L_x_113:
        /* <DEDUP_REMOVED lines=9> */
.L_x_116:
[----:B------:R-:W-:Y:S05]  /*3f00*/  BSYNC B1 ;  /* 0x0000000000017941 */ /* 0x000fea0003800000 */
.L_x_115:
        /* <DEDUP_REMOVED lines=9> */
.L_x_118:
[----:B------:R-:W-:Y:S05]  /*3fa0*/  BSYNC B1 ;  /* 0x0000000000017941 */ /* 0x000fea0003800000 */
.L_x_117:
        /* <DEDUP_REMOVED lines=10> */
.L_x_120:
[----:B------:R-:W-:Y:S05]  /*4050*/  BSYNC B1 ;  /* 0x0000000000017941 */ /* 0x000fea0003800000 */
.L_x_119:
        /* <DEDUP_REMOVED lines=10> */
.L_x_122:
[----:B------:R-:W-:Y:S05]  /*4100*/  BSYNC B1 ;  /* 0x0000000000017941 */ /* 0x000fea0003800000 */
.L_x_121:
        /* <DEDUP_REMOVED lines=9> */
.L_x_124:
[----:B------:R-:W-:Y:S05]  /*41a0*/  BSYNC B1 ;  /* 0x0000000000017941 */ /* 0x000fea0003800000 */
.L_x_123:
        /* <DEDUP_REMOVED lines=9> */
.L_x_126:
[----:B------:R-:W-:Y:S05]  /*4240*/  BSYNC B1 ;  /* 0x0000000000017941 */ /* 0x000fea0003800000 */
.L_x_125:
        /* <DEDUP_REMOVED lines=10> */
.L_x_128:
[----:B------:R-:W-:Y:S05]  /*42f0*/  BSYNC B1 ;  /* 0x0000000000017941 */ /* 0x000fea0003800000 */
.L_x_127:
        /* <DEDUP_REMOVED lines=10> */
.L_x_130:
[----:B------:R-:W-:Y:S05]  /*43a0*/  BSYNC B1 ;  /* 0x0000000000017941 */ /* 0x000fea0003800000 */
.L_x_129:
        /* <DEDUP_REMOVED lines=9> */
.L_x_132:
[----:B------:R-:W-:Y:S05]  /*4440*/  BSYNC B1 ;  /* 0x0000000000017941 */ /* 0x000fea0003800000 */
.L_x_131:
        /* <DEDUP_REMOVED lines=9> */
.L_x_134:
[----:B------:R-:W-:Y:S05]  /*44e0*/  BSYNC B1 ;  /* 0x0000000000017941 */ /* 0x000fea0003800000 */
.L_x_133:
        /* <DEDUP_REMOVED lines=10> */
.L_x_136:
[----:B------:R-:W-:Y:S05]  /*4590*/  BSYNC B1 ;  /* 0x0000000000017941 */ /* 0x000fea0003800000 */
.L_x_135:
        /* <DEDUP_REMOVED lines=10> */
.L_x_138:
[----:B------:R-:W-:Y:S05]  /*4640*/  BSYNC B1 ;  /* 0x0000000000017941 */ /* 0x000fea0003800000 */
.L_x_137:
        /* <DEDUP_REMOVED lines=9> */
.L_x_140:
[----:B------:R-:W-:Y:S05]  /*46e0*/  BSYNC B1 ;  /* 0x0000000000017941 */ /* 0x000fea0003800000 */
.L_x_139:
        /* <DEDUP_REMOVED lines=9> */
.L_x_142:
[----:B------:R-:W-:Y:S05]  /*4780*/  BSYNC B1 ;  /* 0x0000000000017941 */ /* 0x000fea0003800000 */
.L_x_141:
        /* <DEDUP_REMOVED lines=10> */
.L_x_144:
[----:B------:R-:W-:Y:S05]  /*4830*/  BSYNC B1 ;  /* 0x0000000000017941 */ /* 0x000fea0003800000 */
.L_x_143:
        /* <DEDUP_REMOVED lines=10> */
.L_x_146:
[----:B------:R-:W-:Y:S05]  /*48e0*/  BSYNC B1 ;  /* 0x0000000000017941 */ /* 0x000fea0003800000 */
.L_x_145:
        /* <DEDUP_REMOVED lines=9> */
.L_x_148:
[----:B------:R-:W-:Y:S05]  /*4980*/  BSYNC B1 ;  /* 0x0000000000017941 */ /* 0x000fea0003800000 */
.L_x_147:
        /* <DEDUP_REMOVED lines=9> */
.L_x_150:
[----:B------:R-:W-:Y:S05]  /*4a20*/  BSYNC B1 ;  /* 0x0000000000017941 */ /* 0x000fea0003800000 */
.L_x_149:
        /* <DEDUP_REMOVED lines=10> */
.L_x_152:
[----:B------:R-:W-:Y:S05]  /*4ad0*/  BSYNC B1 ;  /* 0x0000000000017941 */ /* 0x000fea0003800000 */
.L_x_151:
[----:B0----5:R-:W-:Y:S01]  /*4ae0*/  IMAD.U32 R2, R19, 0x10000, RZ ;  /* 0x0001000013027824 */ /* 0x021fe200078e00ff */
[----:B------:R-:W-:Y:S01]  /*4af0*/  ISETP.GT.AND P0, PT, R3, 0x79, PT ;  /* 0x000000790300780c */ /* 0x000fe20003f04270 */
[----:B------:R-:W-:Y:S01]  /*4b00*/  @P2 IMAD.MOV.U32 R3, RZ, RZ, R9 ;  /* 0x000000ffff032224 */ /* 0x000fe200078e0009 */
[----:B------:R-:W-:Y:S01]  /*4b10*/  BSSY B1, `(.L_x_153) ;  /* 0x0000009000017945 */ /* 0x000fe20003800000 */
[----:B------:R-:W-:Y:S01]  /*4b20*/  FMUL R13, R2, R89 ;  /* 0x00000059020d7220 */ /* 0x000fe20000400000 */
[----:B------:R-:W-:Y:S01]  /*4b30*/  @P2 IMAD.MOV.U32 R2, RZ, RZ, R8 ;  /* 0x000000ffff022224 */ /* 0x000fe200078e0008 */
[----:B------:R-:W-:Y:S02]  /*4b40*/  ISETP.GT.AND P3, PT, R0, RZ, P0 ;  /* 0x000000ff0000720c */ /* 0x000fe40000764270 */
[----:B------:R-:W-:-:S05]  /*4b50*/  FFMA R13, R84, R88, R13 ;  /* 0x00000058540d7223 */ /* 0x000fca000000000d */
[----:B------:R-:W-:-:S05]  /*4b60*/  F2FP.BF16.F32.PACK_AB R13, RZ, R13 ;  /* 0x0000000dff0d723e */ /* 0x000fca00000010ff */
[----:B------:R0:W-:Y:S01]  /*4b70*/  @P2 STG.E.U16 desc[UR36][R2.64+0xf0], R13 ;  /* 0x0000f00d02002986 */ /* 0x0001e2000c101524 */
[----:B------:R-:W-:Y:S05]  /*4b80*/  @!P3 BRA `(.L_x_154) ;  /* 0x000000000004b947 */ /* 0x000fea0003800000 */
[----:B------:R0:W5:Y:S02]  /*4b90*/  LDG.E.LTC128B.U16 R19, desc[UR36][R4.64+0xf2] ;  /* 0x0000f22404137981 */ /* 0x000164000c1e1520 */
.L_x_154:
[----:B------:R-:W-:Y:S05]  /*4ba0*/  BSYNC B1 ;  /* 0x0000000000017941 */ /* 0x000fea0003800000 */
.L_x_153:
        /* <DEDUP_REMOVED lines=9> */
.L_x_156:
[----:B------:R-:W-:Y:S05]  /*4c40*/  BSYNC B1 ;  /* 0x0000000000017941 */ /* 0x000fea0003800000 */
.L_x_155:
[----:B0----5:R-:W-:Y:S01]  /*4c50*/  IMAD.U32 R2, R19, 0x10000, RZ ;  /* 0x0001000013027824 */ /* 0x021fe200078e00ff */
[----:B------:R-:W-:Y:S01]  /*4c60*/  ISETP.GT.AND P0, PT, R0, 0x8, P0 ;  /* 0x000000080000780c */ /* 0x000fe20000704270 */
[----:B------:R-:W-:Y:S02]  /*4c70*/  BSSY B1, `(.L_x_157) ;  /* 0x000000a000017945 */ /* 0x000fe40003800000 */
[----:B------:R-:W-:Y:S01]  /*4c80*/  FMUL R3, R2, R89 ;  /* 0x0000005902037220 */ /* 0x000fe20000400000 */
[----:B------:R-:W-:-:S03]  /*4c90*/  @P1 IMAD.MOV.U32 R2, RZ, RZ, R10 ;  /* 0x000000ffff021224 */ /* 0x000fc600078e000a */
[----:B------:R-:W-:-:S05]  /*4ca0*/  FFMA R3, R86, R88, R3 ;  /* 0x0000005856037223 */ /* 0x000fca0000000003 */
[----:B------:R-:W-:-:S04]  /*4cb0*/  F2FP.BF16.F32.PACK_AB R3, RZ, R3 ;  /* 0x00000003ff03723e */ /* 0x000fc800000010ff */
[----:B----4-:R-:W-:Y:S01]  /*4cc0*/  PRMT R4, R3, 0x7610, R4 ;  /* 0x0000761003047816 */ /* 0x010fe20000000004 */
[----:B------:R-:W-:-:S05]  /*4cd0*/  @P1 IMAD.MOV.U32 R3, RZ, RZ, R11 ;  /* 0x000000ffff031224 */ /* 0x000fca00078e000b */
[----:B------:R0:W-:Y:S01]  /*4ce0*/  @P1 STG.E.U16 desc[UR36][R2.64+0xf0], R4 ;  /* 0x0000f00402001986 */ /* 0x0001e2000c101524 */
[----:B------:R-:W-:Y:S05]  /*4cf0*/  @!P0 BRA `(.L_x_158) ;  /* 0x0000000000048947 */ /* 0x000fea0003800000 */
[----:B------:R4:W5:Y:S02]  /*4d00*/  LDG.E.LTC128B.U16 R19, desc[UR36][R6.64+0xf2] ;  /* 0x0000f22406137981 */ /* 0x000964000c1e1520 */
.L_x_158:
[----:B------:R-:W-:Y:S05]  /*4d10*/  BSYNC B1 ;  /* 0x0000000000017941 */ /* 0x000fea0003800000 */
.L_x_157:
[----:B------:R-:W-:Y:S05]  /*4d20*/  @!P0 BRA `(.L_x_159) ;  /* 0x0000001000e88947 */ /* 0x000fea0003800000 */
[----:B-----5:R-:W-:-:S04]  /*4d30*/  IMAD.U32 R0, R19, 0x10000, RZ ;  /* 0x0001000013007824 */ /* 0x020fc800078e00ff */
[----:B------:R-:W-:-:S04]  /*4d40*/  FMUL R0, R0, R89 ;  /* 0x0000005900007220 */ /* 0x000fc80000400000 */
[----:B------:R-:W-:-:S05]  /*4d50*/  FFMA R0, R87, R88, R0 ;  /* 0x0000005857007223 */ /* 0x000fca0000000000 */
[----:B------:R-:W-:-:S05]  /*4d60*/  F2FP.BF16.F32.PACK_AB R0, RZ, R0 ;  /* 0x00000000ff00723e */ /* 0x000fca00000010ff */
[----:B------:R0:W-:Y:S01]  /*4d70*/  STG.E.U16 desc[UR36][R10.64+0xf2], R0 ;  /* 0x0000f2000a007986 */ /* 0x0001e2000c101524 */
[----:B------:R-:W-:Y:S05]  /*4d80*/  BRA `(.L_x_159) ;  /* 0x0000001000d07947 */ /* 0x000fea0003800000 */
.L_x_34:
[----:B------:R-:W-:Y:S01]  /*4d90*/  ISETP.GT.AND P0, PT, R3, 0x1, PT ;  /* 0x000000010300780c */ /* 0x000fe20003f04270 */
[----:B------:R-:W-:Y:S01]  /*4da0*/  ULDC.64 UR4, c[0x0][0x5c0] ;  /* 0x0001700000047ab9 */ /* 0x000fe20000000a00 */
[-C--:B------:R-:W-:Y:S01]  /*4db0*/  FMUL R24, R24, R88.reuse ;  /* 0x0000005818187220 */ /* 0x080fe20000400000 */
[-C--:B------:R-:W-:Y:S01]  /*4dc0*/  FMUL R25, R25, R88.reuse ;  /* 0x0000005819197220 */ /* 0x080fe20000400000 */
[----:B------:R-:W-:Y:S01]  /*4dd0*/  ISETP.GT.AND P3, PT, R0, RZ, P0 ;  /* 0x000000ff0000720c */ /* 0x000fe20000764270 */
[-C--:B------:R-:W-:Y:S01]  /*4de0*/  FMUL R26, R26, R88.reuse ;  /* 0x000000581a1a7220 */ /* 0x080fe20000400000 */
[----:B------:R-:W-:Y:S01]  /*4df0*/  LEA R4, P4, R104, UR4, 0x1 ;  /* 0x0000000468047c11 */ /* 0x000fe2000f8808ff */
[----:B------:R-:W-:Y:S01]  /*4e00*/  FMUL R27, R27, R88 ;  /* 0x000000581b1b7220 */ /* 0x000fe20000400000 */
[----:B------:R-:W-:Y:S01]  /*4e10*/  F2FP.BF16.F32.PACK_AB R24, RZ, R24 ;  /* 0x00000018ff18723e */ /* 0x000fe200000010ff */
[-C--:B------:R-:W-:Y:S01]  /*4e20*/  FMUL R28, R28, R88.reuse ;  /* 0x000000581c1c7220 */ /* 0x080fe20000400000 */
[----:B------:R-:W-:Y:S01]  /*4e30*/  LEA.HI.X R5, R104, UR5, R9, 0x1, P4 ;  /* 0x0000000568057c11 */ /* 0x000fe2000a0f0c09 */
[-C--:B------:R-:W-:Y:S01]  /*4e40*/  FMUL R29, R29, R88.reuse ;  /* 0x000000581d1d7220 */ /* 0x080fe20000400000 */
[----:B------:R-:W-:Y:S01]  /*4e50*/  F2FP.BF16.F32.PACK_AB R25, RZ, R25 ;  /* 0x00000019ff19723e */ /* 0x000fe200000010ff */
[-C--:B------:R-:W-:Y:S01]  /*4e60*/  FMUL R30, R30, R88.reuse ;  /* 0x000000581e1e7220 */ /* 0x080fe20000400000 */
[----:B------:R-:W-:Y:S01]  /*4e70*/  SHF.L.U64.HI R7, R6, 0x4, R7 ;  /* 0x0000000406077819 */ /* 0x000fe20000010207 */
[----:B------:R-:W-:Y:S01]  /*4e80*/  @P1 STG.E.U16 desc[UR36][R4.64], R24 ;  /* 0x0000001804001986 */ /* 0x000fe2000c101524 */
[----:B------:R-:W-:Y:S01]  /*4e90*/  ISETP.GT.AND P1, PT, R3, 0x8, PT ;  /* 0x000000080300780c */ /* 0x000fe20003f24270 */
[----:B------:R-:W-:Y:S01]  /*4ea0*/  FMUL R31, R31, R88 ;  /* 0x000000581f1f7220 */ /* 0x000fe20000400000 */
[----:B------:R-:W-:Y:S01]  /*4eb0*/  ISETP.GT.AND P4, PT, R0, 0x8, P0 ;  /* 0x000000080000780c */ /* 0x000fe20000784270 */
[----:B------:R-:W-:Y:S01]  /*4ec0*/  @P3 STG.E.U16 desc[UR36][R4.64+0x2], R25 ;  /* 0x0000021904003986 */ /* 0x000fe2000c101524 */
[----:B------:R-:W-:Y:S01]  /*4ed0*/  LEA R6, P3, R6, R4, 0x4 ;  /* 0x0000000406067211 */ /* 0x000fe200078620ff */
[-C--:B------:R-:W-:Y:S01]  /*4ee0*/  FMUL R32, R32, R88.reuse ;  /* 0x0000005820207220 */ /* 0x080fe20000400000 */
[C---:B------:R-:W-:Y:S01]  /*4ef0*/  ISETP.GT.AND P2, PT, R0.reuse, 0x8, P2 ;  /* 0x000000080000780c */ /* 0x040fe20001744270 */
[-C--:B------:R-:W-:Y:S01]  /*4f00*/  FMUL R33, R33, R88.reuse ;  /* 0x0000005821217220 */ /* 0x080fe20000400000 */
[----:B------:R-:W-:Y:S01]  /*4f10*/  ISETP.GT.AND P0, PT, R3, 0x9, PT ;  /* 0x000000090300780c */ /* 0x000fe20003f04270 */
[----:B------:R-:W-:Y:S01]  /*4f20*/  IMAD.X R7, R7, 0x1, R5, P3 ;  /* 0x0000000107077824 */ /* 0x000fe200018e0605 */
[----:B------:R-:W-:Y:S01]  /*4f30*/  ISETP.GT.AND P5, PT, R0, RZ, P1 ;  /* 0x000000ff0000720c */ /* 0x000fe20000fa4270 */
[-C--:B------:R-:W-:Y:S01]  /*4f40*/  FMUL R34, R34, R88.reuse ;  /* 0x0000005822227220 */ /* 0x080fe20000400000 */
[----:B------:R-:W-:Y:S01]  /*4f50*/  ISETP.GT.AND P3, PT, R0, RZ, P0 ;  /* 0x000000ff0000720c */ /* 0x000fe20000764270 */
[----:B------:R-:W-:Y:S01]  /*4f60*/  FMUL R35, R35, R88 ;  /* 0x0000005823237220 */ /* 0x000fe20000400000 */
[----:B------:R-:W-:Y:S01]  /*4f70*/  F2FP.BF16.F32.PACK_AB R26, RZ, R26 ;  /* 0x0000001aff1a723e */ /* 0x000fe200000010ff */
[-C--:B------:R-:W-:Y:S01]  /*4f80*/  FMUL R36, R36, R88.reuse ;  /* 0x0000005824247220 */ /* 0x080fe20000400000 */
[----:B------:R-:W-:Y:S01]  /*4f90*/  F2FP.BF16.F32.PACK_AB R27, RZ, R27 ;  /* 0x0000001bff1b723e */ /* 0x000fe200000010ff */
[----:B------:R-:W-:Y:S01]  /*4fa0*/  FMUL R37, R37, R88 ;  /* 0x0000005825257220 */ /* 0x000fe20000400000 */
[----:B------:R-:W-:Y:S01]  /*4fb0*/  F2FP.BF16.F32.PACK_AB R28, RZ, R28 ;  /* 0x0000001cff1c723e */ /* 0x000fe200000010ff */
[----:B------:R-:W-:Y:S01]  /*4fc0*/  @P2 STG.E.U16 desc[UR36][R6.64], R26 ;  /* 0x0000001a06002986 */ /* 0x000fe2000c101524 */
[----:B------:R-:W-:Y:S01]  /*4fd0*/  F2FP.BF16.F32.PACK_AB R29, RZ, R29 ;  /* 0x0000001dff1d723e */ /* 0x000fe200000010ff */
[-C--:B------:R-:W-:Y:S01]  /*4fe0*/  FMUL R38, R38, R88.reuse ;  /* 0x0000005826267220 */ /* 0x080fe20000400000 */
[C---:B------:R-:W-:Y:S01]  /*4ff0*/  ISETP.GT.AND P2, PT, R0.reuse, 0x8, P1 ;  /* 0x000000080000780c */ /* 0x040fe20000f44270 */
[----:B------:R-:W-:Y:S01]  /*5000*/  @P4 STG.E.U16 desc[UR36][R6.64+0x2], R27 ;  /* 0x0000021b06004986 */ /* 0x000fe2000c101524 */
[----:B------:R-:W-:Y:S01]  /*5010*/  ISETP.GT.AND P1, PT, R3, 0x10, PT ;  /* 0x000000100300780c */ /* 0x000fe20003f24270 */
[----:B------:R-:W-:Y:S01]  /*5020*/  FMUL R39, R39, R88 ;  /* 0x0000005827277220 */ /* 0x000fe20000400000 */
[----:B------:R-:W-:Y:S01]  /*5030*/  F2FP.BF16.F32.PACK_AB R30, RZ, R30 ;  /* 0x0000001eff1e723e */ /* 0x000fe200000010ff */
[----:B------:R-:W-:Y:S01]  /*5040*/  @P5 STG.E.U16 desc[UR36][R4.64+0x10], R28 ;  /* 0x0000101c04005986 */ /* 0x000fe2000c101524 */
[----:B------:R-:W-:Y:S01]  /*5050*/  ISETP.GT.AND P4, PT, R0, RZ, P1 ;  /* 0x000000ff0000720c */ /* 0x000fe20000f84270 */
[-C--:B------:R-:W-:Y:S01]  /*5060*/  FMUL R40, R40, R88.reuse ;  /* 0x0000005828287220 */ /* 0x080fe20000400000 */
[----:B------:R-:W-:Y:S01]  /*5070*/  F2FP.BF16.F32.PACK_AB R31, RZ, R31 ;  /* 0x0000001fff1f723e */ /* 0x000fe200000010ff */
[----:B------:R-:W-:Y:S01]  /*5080*/  @P3 STG.E.U16 desc[UR36][R4.64+0x12], R29 ;  /* 0x0000121d04003986 */ /* 0x000fe2000c101524 */
[----:B------:R-:W-:Y:S01]  /*5090*/  ISETP.GT.AND P3, PT, R0, 0x8, P0 ;  /* 0x000000080000780c */ /* 0x000fe20000764270 */
[----:B------:R-:W-:Y:S01]  /*50a0*/  FMUL R41, R41, R88 ;  /* 0x0000005829297220 */ /* 0x000fe20000400000 */
[----:B------:R-:W-:Y:S01]  /*50b0*/  ISETP.GT.AND P0, PT, R3, 0x11, PT ;  /* 0x000000110300780c */ /* 0x000fe20003f04270 */
[----:B------:R-:W-:Y:S01]  /*50c0*/  @P2 STG.E.U16 desc[UR36][R6.64+0x10], R30 ;  /* 0x0000101e06002986 */ /* 0x000fe2000c101524 */
[----:B------:R-:W-:Y:S01]  /*50d0*/  F2FP.BF16.F32.PACK_AB R32, RZ, R32 ;  /* 0x00000020ff20723e */ /* 0x000fe200000010ff */
[-C--:B------:R-:W-:Y:S01]  /*50e0*/  FMUL R42, R42, R88.reuse ;  /* 0x000000582a2a7220 */ /* 0x080fe20000400000 */
[C---:B------:R-:W-:Y:S01]  /*50f0*/  ISETP.GT.AND P5, PT, R0.reuse, RZ, P0 ;  /* 0x000000ff0000720c */ /* 0x040fe200007a4270 */
[-C--:B------:R-:W-:Y:S01]  /*5100*/  FMUL R43, R43, R88.reuse ;  /* 0x000000582b2b7220 */ /* 0x080fe20000400000 */
[----:B------:R-:W-:Y:S01]  /*5110*/  ISETP.GT.AND P2, PT, R0, 0x8, P1 ;  /* 0x000000080000780c */ /* 0x000fe20000f44270 */
[-C--:B------:R-:W-:Y:S01]  /*5120*/  FMUL R44, R44, R88.reuse ;  /* 0x000000582c2c7220 */ /* 0x080fe20000400000 */
[----:B------:R-:W-:Y:S01]  /*5130*/  ISETP.GT.AND P1, PT, R3, 0x18, PT ;  /* 0x000000180300780c */ /* 0x000fe20003f24270 */
[-C--:B------:R-:W-:Y:S01]  /*5140*/  FMUL R45, R45, R88.reuse ;  /* 0x000000582d2d7220 */ /* 0x080fe20000400000 */
[----:B------:R-:W-:Y:S01]  /*5150*/  F2FP.BF16.F32.PACK_AB R33, RZ, R33 ;  /* 0x00000021ff21723e */ /* 0x000fe200000010ff */
[----:B------:R-:W-:Y:S01]  /*5160*/  @P3 STG.E.U16 desc[UR36][R6.64+0x12], R31 ;  /* 0x0000121f06003986 */ /* 0x000fe2000c101524 */
[----:B------:R-:W-:Y:S01]  /*5170*/  ISETP.GT.AND P3, PT, R0, 0x8, P0 ;  /* 0x000000080000780c */ /* 0x000fe20000764270 */
[-C--:B------:R-:W-:Y:S01]  /*5180*/  FMUL R46, R46, R88.reuse ;  /* 0x000000582e2e7220 */ /* 0x080fe20000400000 */
[----:B------:R-:W-:Y:S01]  /*5190*/  ISETP.GT.AND P0, PT, R3, 0x19, PT ;  /* 0x000000190300780c */ /* 0x000fe20003f04270 */
[----:B------:R-:W-:Y:S01]  /*51a0*/  @P4 STG.E.U16 desc[UR36][R4.64+0x20], R32 ;  /* 0x0000202004004986 */ /* 0x000fe2000c101524 */
[C---:B------:R-:W-:Y:S01]  /*51b0*/  ISETP.GT.AND P4, PT, R0.reuse, RZ, P1 ;  /* 0x000000ff0000720c */ /* 0x040fe20000f84270 */
[----:B------:R-:W-:Y:S01]  /*51c0*/  FMUL R47, R47, R88 ;  /* 0x000000582f2f7220 */ /* 0x000fe20000400000 */
[----:B------:R-:W-:Y:S01]  /*51d0*/  F2FP.BF16.F32.PACK_AB R34, RZ, R34 ;  /* 0x00000022ff22723e */ /* 0x000fe200000010ff */
[----:B------:R-:W-:Y:S01]  /*51e0*/  @P5 STG.E.U16 desc[UR36][R4.64+0x22], R33 ;  /* 0x0000222104005986 */ /* 0x000fe2000c101524 */
[----:B------:R-:W-:Y:S01]  /*51f0*/  ISETP.GT.AND P5, PT, R0, RZ, P0 ;  /* 0x000000ff0000720c */ /* 0x000fe200007a4270 */
[----:B------:R-:W-:Y:S01]  /*5200*/  FMUL R48, R48, R88 ;  /* 0x0000005830307220 */ /* 0x000fe20000400000 */
[----:B------:R-:W-:Y:S01]  /*5210*/  F2FP.BF16.F32.PACK_AB R35, RZ, R35 ;  /* 0x00000023ff23723e */ /* 0x000fe200000010ff */
[----:B------:R-:W-:Y:S01]  /*5220*/  @P2 STG.E.U16 desc[UR36][R6.64+0x20], R34 ;  /* 0x0000202206002986 */ /* 0x000fe2000c101524 */
[----:B------:R-:W-:Y:S01]  /*5230*/  F2FP.BF16.F32.PACK_AB R36, RZ, R36 ;  /* 0x00000024ff24723e */ /* 0x000fe200000010ff */
[-C--:B------:R-:W-:Y:S01]  /*5240*/  FMUL R49, R49, R88.reuse ;  /* 0x0000005831317220 */ /* 0x080fe20000400000 */
[----:B------:R-:W-:Y:S01]  /*5250*/  ISETP.GT.AND P2, PT, R0, 0x8, P1 ;  /* 0x000000080000780c */ /* 0x000fe20000f44270 */
[----:B------:R-:W-:Y:S01]  /*5260*/  @P3 STG.E.U16 desc[UR36][R6.64+0x22], R35 ;  /* 0x0000222306003986 */ /* 0x000fe2000c101524 */
[----:B------:R-:W-:Y:S01]  /*5270*/  ISETP.GT.AND P1, PT, R3, 0x20, PT ;  /* 0x000000200300780c */ /* 0x000fe20003f24270 */
[-C--:B------:R-:W-:Y:S01]  /*5280*/  FMUL R50, R50, R88.reuse ;  /* 0x0000005832327220 */ /* 0x080fe20000400000 */
[----:B------:R-:W-:Y:S01]  /*5290*/  F2FP.BF16.F32.PACK_AB R37, RZ, R37 ;  /* 0x00000025ff25723e */ /* 0x000fe200000010ff */
[----:B------:R-:W-:Y:S01]  /*52a0*/  @P4 STG.E.U16 desc[UR36][R4.64+0x30], R36 ;  /* 0x0000302404004986 */ /* 0x000fe2000c101524 */
[C---:B------:R-:W-:Y:S01]  /*52b0*/  ISETP.GT.AND P3, PT, R0.reuse, 0x8, P0 ;  /* 0x000000080000780c */ /* 0x040fe20000764270 */
[-C--:B------:R-:W-:Y:S01]  /*52c0*/  FMUL R51, R51, R88.reuse ;  /* 0x0000005833337220 */ /* 0x080fe20000400000 */
[----:B------:R-:W-:Y:S01]  /*52d0*/  ISETP.GT.AND P0, PT, R3, 0x21, PT ;  /* 0x000000210300780c */ /* 0x000fe20003f04270 */
[----:B------:R-:W-:Y:S01]  /*52e0*/  @P5 STG.E.U16 desc[UR36][R4.64+0x32], R37 ;  /* 0x0000322504005986 */ /* 0x000fe2000c101524 */
[----:B------:R-:W-:Y:S01]  /*52f0*/  ISETP.GT.AND P4, PT, R0, RZ, P1 ;  /* 0x000000ff0000720c */ /* 0x000fe20000f84270 */
[----:B------:R-:W-:Y:S01]  /*5300*/  FMUL R52, R52, R88 ;  /* 0x0000005834347220 */ /* 0x000fe20000400000 */
[----:B------:R-:W-:Y:S01]  /*5310*/  F2FP.BF16.F32.PACK_AB R38, RZ, R38 ;  /* 0x00000026ff26723e */ /* 0x000fe200000010ff */
[-C--:B------:R-:W-:Y:S01]  /*5320*/  FMUL R53, R53, R88.reuse ;  /* 0x0000005835357220 */ /* 0x080fe20000400000 */
        /* <DEDUP_REMOVED lines=113> */
[----:B------:R-:W-:Y:S01]  /*5a40*/  FMUL R87, R87, R88 ;  /* 0x0000005857577220 */ /* 0x000fe20000400000 */
[----:B------:R-:W-:Y:S01]  /*5a50*/  ISETP.GT.AND P0, PT, R3, 0x51, PT ;  /* 0x000000510300780c */ /* 0x000fe20003f04270 */
[----:B------:R-:W-:Y:S01]  /*5a60*/  @P5 STG.E.U16 desc[UR36][R4.64+0x92], R61 ;  /* 0x0000923d04005986 */ /* 0x000fe2000c101524 */
[----:B------:R-:W-:-:S02]  /*5a70*/  ISETP.GT.AND P4, PT, R0, RZ, P1 ;  /* 0x000000ff0000720c */ /* 0x000fc40000f84270 */
[----:B------:R-:W-:Y:S02]  /*5a80*/  F2FP.BF16.F32.PACK_AB R62, RZ, R62 ;  /* 0x0000003eff3e723e */ /* 0x000fe400000010ff */
[C---:B------:R-:W-:Y:S02]  /*5a90*/  ISETP.GT.AND P5, PT, R0.reuse, RZ, P0 ;  /* 0x000000ff0000720c */ /* 0x040fe400007a4270 */
[----:B------:R-:W-:Y:S01]  /*5aa0*/  F2FP.BF16.F32.PACK_AB R63, RZ, R63 ;  /* 0x0000003fff3f723e */ /* 0x000fe200000010ff */
[----:B------:R-:W-:Y:S01]  /*5ab0*/  @P2 STG.E.U16 desc[UR36][R6.64+0x90], R62 ;  /* 0x0000903e06002986 */ /* 0x000fe2000c101524 */
[----:B------:R-:W-:Y:S02]  /*5ac0*/  F2FP.BF16.F32.PACK_AB R64, RZ, R64 ;  /* 0x00000040ff40723e */ /* 0x000fe400000010ff */
[----:B------:R-:W-:Y:S01]  /*5ad0*/  ISETP.GT.AND P2, PT, R0, 0x8, P1 ;  /* 0x000000080000780c */ /* 0x000fe20000f44270 */
[----:B------:R-:W-:Y:S01]  /*5ae0*/  @P3 STG.E.U16 desc[UR36][R6.64+0x92], R63 ;  /* 0x0000923f06003986 */ /* 0x000fe2000c101524 */
[----:B------:R-:W-:-:S02]  /*5af0*/  ISETP.GT.AND P1, PT, R3, 0x58, PT ;  /* 0x000000580300780c */ /* 0x000fc40003f24270 */
[----:B------:R-:W-:Y:S01]  /*5b00*/  F2FP.BF16.F32.PACK_AB R65, RZ, R65 ;  /* 0x00000041ff41723e */ /* 0x000fe200000010ff */
[----:B------:R-:W-:Y:S01]  /*5b10*/  @P4 STG.E.U16 desc[UR36][R4.64+0xa0], R64 ;  /* 0x0000a04004004986 */ /* 0x000fe2000c101524 */
[C---:B------:R-:W-:Y:S02]  /*5b20*/  ISETP.GT.AND P3, PT, R0.reuse, 0x8, P0 ;  /* 0x000000080000780c */ /* 0x040fe40000764270 */
[----:B------:R-:W-:Y:S01]  /*5b30*/  ISETP.GT.AND P0, PT, R3, 0x59, PT ;  /* 0x000000590300780c */ /* 0x000fe20003f04270 */
[----:B------:R-:W-:Y:S01]  /*5b40*/  @P5 STG.E.U16 desc[UR36][R4.64+0xa2], R65 ;  /* 0x0000a24104005986 */ /* 0x000fe2000c101524 */
[C---:B------:R-:W-:Y:S02]  /*5b50*/  ISETP.GT.AND P4, PT, R0.reuse, RZ, P1 ;  /* 0x000000ff0000720c */ /* 0x040fe40000f84270 */
[----:B------:R-:W-:Y:S02]  /*5b60*/  F2FP.BF16.F32.PACK_AB R66, RZ, R66 ;  /* 0x00000042ff42723e */ /* 0x000fe400000010ff */
[----:B------:R-:W-:-:S02]  /*5b70*/  ISETP.GT.AND P5, PT, R0, RZ, P0 ;  /* 0x000000ff0000720c */ /* 0x000fc400007a4270 */
[----:B------:R-:W-:Y:S01]  /*5b80*/  F2FP.BF16.F32.PACK_AB R67, RZ, R67 ;  /* 0x00000043ff43723e */ /* 0x000fe200000010ff */
[----:B------:R-:W-:Y:S01]  /*5b90*/  @P2 STG.E.U16 desc[UR36][R6.64+0xa0], R66 ;  /* 0x0000a04206002986 */ /* 0x000fe2000c101524 */
[----:B------:R-:W-:Y:S02]  /*5ba0*/  F2FP.BF16.F32.PACK_AB R68, RZ, R68 ;  /* 0x00000044ff44723e */ /* 0x000fe400000010ff */
[C---:B------:R-:W-:Y:S01]  /*5bb0*/  ISETP.GT.AND P2, PT, R0.reuse, 0x8, P1 ;  /* 0x000000080000780c */ /* 0x040fe20000f44270 */
[----:B------:R-:W-:Y:S01]  /*5bc0*/  @P3 STG.E.U16 desc[UR36][R6.64+0xa2], R67 ;  /* 0x0000a24306003986 */ /* 0x000fe2000c101524 */
[----:B------:R-:W-:Y:S02]  /*5bd0*/  ISETP.GT.AND P1, PT, R3, 0x60, PT ;  /* 0x000000600300780c */ /* 0x000fe40003f24270 */
[----:B------:R-:W-:Y:S01]  /*5be0*/  F2FP.BF16.F32.PACK_AB R69, RZ, R69 ;  /* 0x00000045ff45723e */ /* 0x000fe200000010ff */
[----:B------:R-:W-:Y:S01]  /*5bf0*/  @P4 STG.E.U16 desc[UR36][R4.64+0xb0], R68 ;  /* 0x0000b04404004986 */ /* 0x000fe2000c101524 */
[----:B------:R-:W-:-:S02]  /*5c00*/  ISETP.GT.AND P3, PT, R0, 0x8, P0 ;  /* 0x000000080000780c */ /* 0x000fc40000764270 */
[----:B------:R-:W-:Y:S01]  /*5c10*/  ISETP.GT.AND P0, PT, R3, 0x61, PT ;  /* 0x000000610300780c */ /* 0x000fe20003f04270 */
[----:B------:R-:W-:Y:S01]  /*5c20*/  @P5 STG.E.U16 desc[UR36][R4.64+0xb2], R69 ;  /* 0x0000b24504005986 */ /* 0x000fe2000c101524 */
[C---:B------:R-:W-:Y:S02]  /*5c30*/  ISETP.GT.AND P4, PT, R0.reuse, RZ, P1 ;  /* 0x000000ff0000720c */ /* 0x040fe40000f84270 */
[----:B------:R-:W-:Y:S02]  /*5c40*/  ISETP.GT.AND P5, PT, R0, RZ, P0 ;  /* 0x000000ff0000720c */ /* 0x000fe400007a4270 */
[----:B------:R-:W-:Y:S02]  /*5c50*/  F2FP.BF16.F32.PACK_AB R70, RZ, R70 ;  /* 0x00000046ff46723e */ /* 0x000fe400000010ff */
[----:B------:R-:W-:Y:S02]  /*5c60*/  F2FP.BF16.F32.PACK_AB R71, RZ, R71 ;  /* 0x00000047ff47723e */ /* 0x000fe400000010ff */
[----:B------:R-:W-:Y:S01]  /*5c70*/  F2FP.BF16.F32.PACK_AB R72, RZ, R72 ;  /* 0x00000048ff48723e */ /* 0x000fe200000010ff */
[----:B------:R-:W-:Y:S01]  /*5c80*/  @P2 STG.E.U16 desc[UR36][R6.64+0xb0], R70 ;  /* 0x0000b04606002986 */ /* 0x000fe2000c101524 */
[----:B------:R-:W-:-:S02]  /*5c90*/  F2FP.BF16.F32.PACK_AB R73, RZ, R73 ;  /* 0x00000049ff49723e */ /* 0x000fc400000010ff */
[C---:B------:R-:W-:Y:S01]  /*5ca0*/  ISETP.GT.AND P1, PT, R0.reuse, 0x8, P1 ;  /* 0x000000080000780c */ /* 0x040fe20000f24270 */
[----:B------:R-:W-:Y:S01]  /*5cb0*/  @P3 STG.E.U16 desc[UR36][R6.64+0xb2], R71 ;  /* 0x0000b24706003986 */ /* 0x000fe2000c101524 */
[C---:B------:R-:W-:Y:S02]  /*5cc0*/  ISETP.GT.AND P2, PT, R0.reuse, 0x8, P0 ;  /* 0x000000080000780c */ /* 0x040fe40000744270 */
[C---:B------:R-:W-:Y:S01]  /*5cd0*/  ISETP.GT.AND P0, PT, R3.reuse, 0x69, PT ;  /* 0x000000690300780c */ /* 0x040fe20003f04270 */
[----:B------:R-:W-:Y:S01]  /*5ce0*/  @P4 STG.E.U16 desc[UR36][R4.64+0xc0], R72 ;  /* 0x0000c04804004986 */ /* 0x000fe2000c101524 */
[----:B------:R-:W-:Y:S02]  /*5cf0*/  ISETP.GT.AND P4, PT, R3, 0x68, PT ;  /* 0x000000680300780c */ /* 0x000fe40003f84270 */
[----:B------:R-:W-:Y:S01]  /*5d00*/  F2FP.BF16.F32.PACK_AB R74, RZ, R74 ;  /* 0x0000004aff4a723e */ /* 0x000fe200000010ff */
[----:B------:R-:W-:Y:S01]  /*5d10*/  @P5 STG.E.U16 desc[UR36][R4.64+0xc2], R73 ;  /* 0x0000c24904005986 */ /* 0x000fe2000c101524 */
[----:B------:R-:W-:-:S02]  /*5d20*/  ISETP.GT.AND P5, PT, R0, RZ, P4 ;  /* 0x000000ff0000720c */ /* 0x000fc400027a4270 */
[C---:B------:R-:W-:Y:S01]  /*5d30*/  ISETP.GT.AND P3, PT, R0.reuse, RZ, P0 ;  /* 0x000000ff0000720c */ /* 0x040fe20000764270 */
[----:B------:R-:W-:Y:S01]  /*5d40*/  @P1 STG.E.U16 desc[UR36][R6.64+0xc0], R74 ;  /* 0x0000c04a06001986 */ /* 0x000fe2000c101524 */
[----:B------:R-:W-:Y:S02]  /*5d50*/  F2FP.BF16.F32.PACK_AB R75, RZ, R75 ;  /* 0x0000004bff4b723e */ /* 0x000fe400000010ff */
[----:B------:R-:W-:Y:S02]  /*5d60*/  F2FP.BF16.F32.PACK_AB R76, RZ, R76 ;  /* 0x0000004cff4c723e */ /* 0x000fe400000010ff */
[C---:B------:R-:W-:Y:S01]  /*5d70*/  ISETP.GT.AND P4, PT, R0.reuse, 0x8, P4 ;  /* 0x000000080000780c */ /* 0x040fe20002784270 */
[----:B------:R-:W-:Y:S01]  /*5d80*/  @P2 STG.E.U16 desc[UR36][R6.64+0xc2], R75 ;  /* 0x0000c24b06002986 */ /* 0x000fe2000c101524 */
[----:B------:R-:W-:Y:S02]  /*5d90*/  F2FP.BF16.F32.PACK_AB R77, RZ, R77 ;  /* 0x0000004dff4d723e */ /* 0x000fe400000010ff */
[----:B------:R-:W-:Y:S01]  /*5da0*/  ISETP.GT.AND P2, PT, R3, 0x71, PT ;  /* 0x000000710300780c */ /* 0x000fe20003f44270 */
[----:B------:R-:W-:Y:S01]  /*5db0*/  @P5 STG.E.U16 desc[UR36][R4.64+0xd0], R76 ;  /* 0x0000d04c04005986 */ /* 0x000fe2000c101524 */
[----:B------:R-:W-:-:S02]  /*5dc0*/  ISETP.GT.AND P5, PT, R0, 0x8, P0 ;  /* 0x000000080000780c */ /* 0x000fc400007a4270 */
[C---:B------:R-:W-:Y:S01]  /*5dd0*/  ISETP.GT.AND P1, PT, R3.reuse, 0x78, PT ;  /* 0x000000780300780c */ /* 0x040fe20003f24270 */
[----:B------:R-:W-:Y:S01]  /*5de0*/  @P3 STG.E.U16 desc[UR36][R4.64+0xd2], R77 ;  /* 0x0000d24d04003986 */ /* 0x000fe2000c101524 */
[C---:B------:R-:W-:Y:S02]  /*5df0*/  ISETP.GT.AND P3, PT, R3.reuse, 0x70, PT ;  /* 0x000000700300780c */ /* 0x040fe40003f64270 */
[----:B------:R-:W-:Y:S01]  /*5e00*/  ISETP.GT.AND P0, PT, R3, 0x79, PT ;  /* 0x000000790300780c */ /* 0x000fe20003f04270 */
[----:B------:R-:W-:Y:S01]  /*5e10*/  @P4 IMAD.MOV.U32 R2, RZ, RZ, R6 ;  /* 0x000000ffff024224 */ /* 0x000fe200078e0006 */
[----:B------:R-:W-:Y:S01]  /*5e20*/  F2FP.BF16.F32.PACK_AB R78, RZ, R78 ;  /* 0x0000004eff4e723e */ /* 0x000fe200000010ff */
[----:B------:R-:W-:Y:S01]  /*5e30*/  @P4 IMAD.MOV.U32 R3, RZ, RZ, R7 ;  /* 0x000000ffff034224 */ /* 0x000fe200078e0007 */
[----:B------:R-:W-:Y:S02]  /*5e40*/  F2FP.BF16.F32.PACK_AB R79, RZ, R79 ;  /* 0x0000004fff4f723e */ /* 0x000fe400000010ff */
[----:B------:R-:W-:-:S02]  /*5e50*/  F2FP.BF16.F32.PACK_AB R80, RZ, R80 ;  /* 0x00000050ff50723e */ /* 0x000fc400000010ff */
[----:B------:R0:W-:Y:S01]  /*5e60*/  @P4 STG.E.U16 desc[UR36][R2.64+0xd0], R78 ;  /* 0x0000d04e02004986 */ /* 0x0001e2000c101524 */
[C---:B------:R-:W-:Y:S02]  /*5e70*/  ISETP.GT.AND P4, PT, R0.reuse, RZ, P2 ;  /* 0x000000ff0000720c */ /* 0x040fe40001784270 */
[----:B------:R-:W-:Y:S02]  /*5e80*/  F2FP.BF16.F32.PACK_AB R81, RZ, R81 ;  /* 0x00000051ff51723e */ /* 0x000fe400000010ff */
[----:B------:R-:W-:Y:S02]  /*5e90*/  ISETP.GT.AND P2, PT, R0, 0x8, P2 ;  /* 0x000000080000780c */ /* 0x000fe40001744270 */
[----:B------:R-:W-:Y:S02]  /*5ea0*/  F2FP.BF16.F32.PACK_AB R82, RZ, R82 ;  /* 0x00000052ff52723e */ /* 0x000fe400000010ff */
[----:B------:R-:W-:Y:S02]  /*5eb0*/  F2FP.BF16.F32.PACK_AB R83, RZ, R83 ;  /* 0x00000053ff53723e */ /* 0x000fe400000010ff */
[----:B------:R-:W-:Y:S01]  /*5ec0*/  F2FP.BF16.F32.PACK_AB R84, RZ, R84 ;  /* 0x00000054ff54723e */ /* 0x000fe200000010ff */
[----:B0-----:R-:W-:Y:S01]  /*5ed0*/  @P5 IMAD.MOV.U32 R2, RZ, RZ, R6 ;  /* 0x000000ffff025224 */ /* 0x001fe200078e0006 */
[----:B------:R-:W-:Y:S01]  /*5ee0*/  F2FP.BF16.F32.PACK_AB R85, RZ, R85 ;  /* 0x00000055ff55723e */ /* 0x000fe200000010ff */
[----:B------:R-:W-:Y:S01]  /*5ef0*/  @P5 IMAD.MOV.U32 R3, RZ, RZ, R7 ;  /* 0x000000ffff035224 */ /* 0x000fe200078e0007 */
[----:B------:R-:W-:-:S02]  /*5f00*/  F2FP.BF16.F32.PACK_AB R86, RZ, R86 ;  /* 0x00000056ff56723e */ /* 0x000fc400000010ff */
[----:B------:R-:W-:Y:S02]  /*5f10*/  F2FP.BF16.F32.PACK_AB R87, RZ, R87 ;  /* 0x00000057ff57723e */ /* 0x000fe400000010ff */
[----:B------:R0:W-:Y:S01]  /*5f20*/  @P5 STG.E.U16 desc[UR36][R2.64+0xd2], R79 ;  /* 0x0000d24f02005986 */ /* 0x0001e2000c101524 */
[C---:B------:R-:W-:Y:S02]  /*5f30*/  ISETP.GT.AND P5, PT, R0.reuse, RZ, P3 ;  /* 0x000000ff0000720c */ /* 0x040fe40001fa4270 */
[----:B------:R-:W-:-:S11]  /*5f40*/  ISETP.GT.AND P3, PT, R0, 0x8, P3 ;  /* 0x000000080000780c */ /* 0x000fd60001f64270 */
[----:B0-----:R-:W-:Y:S02]  /*5f50*/  @P5 IMAD.MOV.U32 R2, RZ, RZ, R4 ;  /* 0x000000ffff025224 */ /* 0x001fe400078e0004 */
[----:B------:R-:W-:-:S05]  /*5f60*/  @P5 IMAD.MOV.U32 R3, RZ, RZ, R5 ;  /* 0x000000ffff035224 */ /* 0x000fca00078e0005 */
[----:B------:R0:W-:Y:S01]  /*5f70*/  @P5 STG.E.U16 desc[UR36][R2.64+0xe0], R80 ;  /* 0x0000e05002005986 */ /* 0x0001e2000c101524 */
[C---:B------:R-:W-:Y:S02]  /*5f80*/  ISETP.GT.AND P5, PT, R0.reuse, RZ, P0 ;  /* 0x000000ff0000720c */ /* 0x040fe400007a4270 */
[----:B------:R-:W-:Y:S01]  /*5f90*/  ISETP.GT.AND P0, PT, R0, 0x8, P0 ;  /* 0x000000080000780c */ /* 0x000fe20000704270 */
[----:B0-----:R-:W-:Y:S02]  /*5fa0*/  @P4 IMAD.MOV.U32 R2, RZ, RZ, R4 ;  /* 0x000000ffff024224 */ /* 0x001fe400078e0004 */
[----:B------:R-:W-:-:S05]  /*5fb0*/  @P4 IMAD.MOV.U32 R3, RZ, RZ, R5 ;  /* 0x000000ffff034224 */ /* 0x000fca00078e0005 */
[----:B------:R0:W-:Y:S01]  /*5fc0*/  @P4 STG.E.U16 desc[UR36][R2.64+0xe2], R81 ;  /* 0x0000e25102004986 */ /* 0x0001e2000c101524 */
[C---:B------:R-:W-:Y:S02]  /*5fd0*/  ISETP.GT.AND P4, PT, R0.reuse, RZ, P1 ;  /* 0x000000ff0000720c */ /* 0x040fe40000f84270 */
[----:B------:R-:W-:Y:S01]  /*5fe0*/  ISETP.GT.AND P1, PT, R0, 0x8, P1 ;  /* 0x000000080000780c */ /* 0x000fe20000f24270 */
[----:B0-----:R-:W-:Y:S02]  /*5ff0*/  @P3 IMAD.MOV.U32 R2, RZ, RZ, R6 ;  /* 0x000000ffff023224 */ /* 0x001fe400078e0006 */
[----:B------:R-:W-:-:S05]  /*6000*/  @P3 IMAD.MOV.U32 R3, RZ, RZ, R7 ;  /* 0x000000ffff033224 */ /* 0x000fca00078e0007 */
[----:B------:R0:W-:Y:S02]  /*6010*/  @P3 STG.E.U16 desc[UR36][R2.64+0xe0], R82 ;  /* 0x0000e05202003986 */ /* 0x0001e4000c101524 */
[----:B0-----:R-:W-:Y:S02]  /*6020*/  @P2 IMAD.MOV.U32 R2, RZ, RZ, R6 ;  /* 0x000000ffff022224 */ /* 0x001fe400078e0006 */
[----:B------:R-:W-:-:S05]  /*6030*/  @P2 IMAD.MOV.U32 R3, RZ, RZ, R7 ;  /* 0x000000ffff032224 */ /* 0x000fca00078e0007 */
[----:B------:R0:W-:Y:S02]  /*6040*/  @P2 STG.E.U16 desc[UR36][R2.64+0xe2], R83 ;  /* 0x0000e25302002986 */ /* 0x0001e4000c101524 */
[----:B0-----:R-:W-:Y:S02]  /*6050*/  @P4 IMAD.MOV.U32 R2, RZ, RZ, R4 ;  /* 0x000000ffff024224 */ /* 0x001fe400078e0004 */
[----:B------:R-:W-:-:S05]  /*6060*/  @P4 IMAD.MOV.U32 R3, RZ, RZ, R5 ;  /* 0x000000ffff034224 */ /* 0x000fca00078e0005 */
[----:B------:R0:W-:Y:S04]  /*6070*/  @P4 STG.E.U16 desc[UR36][R2.64+0xf0], R84 ;  /* 0x0000f05402004986 */ /* 0x0001e8000c101524 */
[----:B------:R1:W-:Y:S01]  /*6080*/  @P5 STG.E.U16 desc[UR36][R4.64+0xf2], R85 ;  /* 0x0000f25504005986 */ /* 0x0003e2000c101524 */
[----:B0-----:R-:W-:Y:S02]  /*6090*/  @P1 IMAD.MOV.U32 R2, RZ, RZ, R6 ;  /* 0x000000ffff021224 */ /* 0x001fe400078e0006 */
[----:B------:R-:W-:-:S05]  /*60a0*/  @P1 IMAD.MOV.U32 R3, RZ, RZ, R7 ;  /* 0x000000ffff031224 */ /* 0x000fca00078e0007 */
[----:B------:R1:W-:Y:S04]  /*60b0*/  @P1 STG.E.U16 desc[UR36][R2.64+0xf0], R86 ;  /* 0x0000f05602001986 */ /* 0x0003e8000c101524 */
[----:B------:R1:W-:Y:S02]  /*60c0*/  @P0 STG.E.U16 desc[UR36][R6.64+0xf2], R87 ;  /* 0x0000f25706000986 */ /* 0x0003e4000c101524 */
.L_x_159:
[----:B------:R-:W-:Y:S05]  /*60d0*/  BSYNC B0 ;  /* 0x0000000000007941 */ /* 0x000fea0003800000 */
.L_x_33:
[----:B01----:R-:W2:Y:S01]  /*60e0*/  LDL.64 R2, [R1] ;  /* 0x0000000001027983 */ /* 0x003ea20000100a00 */
[----:B------:R-:W-:Y:S01]  /*60f0*/  ULDC.64 UR4, c[0x0][0x650] ;  /* 0x0001940000047ab9 */ /* 0x000fe20000000a00 */
[----:B------:R0:W-:Y:S01]  /*6100*/  SYNCS.ARRIVE.TRANS64.A1T0 RZ, [R96+UR47], RZ ;  /* 0x000000ff60ff79a7 */ /* 0x0001e2000810002f */
[----:B------:R-:W-:Y:S01]  /*6110*/  PRMT R0, RZ, 0x7610, R0 ;  /* 0x00007610ff007816 */ /* 0x000fe20000000000 */
[----:B-----5:R-:W-:Y:S02]  /*6120*/  IMAD.MOV.U32 R19, RZ, RZ, -0x1 ;  /* 0xffffffffff137424 */ /* 0x020fe400078e00ff */
[----:B------:R-:W-:Y:S01]  /*6130*/  IMAD.MOV.U32 R22, RZ, RZ, -0x1 ;  /* 0xffffffffff167424 */ /* 0x000fe200078e00ff */
[----:B--2---:R-:W-:-:S04]  /*6140*/  LEA R18, P0, R2, R18, 0x1 ;  /* 0x0000001202127211 */ /* 0x004fc800078008ff */
[----:B------:R-:W-:Y:S01]  /*6150*/  LEA.HI.X R17, R2, R17, R23, 0x1, P0 ;  /* 0x0000001102117211 */ /* 0x000fe200000f0c17 */
[----:B------:R-:W-:Y:S01]  /*6160*/  IMAD.MOV.U32 R2, RZ, RZ, -0x1 ;  /* 0xffffffffff027424 */ /* 0x000fe200078e00ff */
[----:B------:R-:W-:-:S04]  /*6170*/  ISETP.GE.U32.AND P0, PT, R18, UR4, PT ;  /* 0x0000000412007c0c */ /* 0x000fc8000bf06070 */
[----:B------:R-:W-:-:S13]  /*6180*/  ISETP.GE.U32.AND.EX P0, PT, R17, UR5, PT, P0 ;  /* 0x0000000511007c0c */ /* 0x000fda000bf06100 */
[----:B0-----:R-:W-:Y:S05]  /*6190*/  @P0 BRA `(.L_x_160) ;  /* 0x0000000400700947 */ /* 0x001fea0003800000 */
[----:B------:R-:W0:Y:S01]  /*61a0*/  S2R R10, SR_CTAID.X ;  /* 0x00000000000a7919 */ /* 0x000e220000002500 */
[----:B------:R-:W1:Y:S01]  /*61b0*/  LDC.64 R8, c[0x0][0x628] ;  /* 0x00018a00ff087b82 */ /* 0x000e620000000a00 */
[----:B------:R-:W-:Y:S01]  /*61c0*/  ULDC UR4, c[0x0][0x150] ;  /* 0x0000540000047ab9 */ /* 0x000fe20000000800 */
[----:B---34-:R-:W-:Y:S01]  /*61d0*/  IMAD.MOV.U32 R6, RZ, RZ, R18 ;  /* 0x000000ffff067224 */ /* 0x018fe200078e0012 */
[----:B------:R-:W2:Y:S01]  /*61e0*/  S2R R20, SR_CTAID.Y ;  /* 0x0000000000147919 */ /* 0x000ea20000002600 */
[----:B------:R-:W-:-:S04]  /*61f0*/  IMAD.MOV.U32 R7, RZ, RZ, R17 ;  /* 0x000000ffff077224 */ /* 0x000fc800078e0011 */
[----:B------:R-:W3:Y:S08]  /*6200*/  LDC R15, c[0x0][0x144] ;  /* 0x00005100ff0f7b82 */ /* 0x000ef00000000800 */
[----:B------:R-:W4:Y:S08]  /*6210*/  LDC R0, c[0x0][0x630] ;  /* 0x00018c00ff007b82 */ /* 0x000f300000000800 */
[----:B------:R-:W2:Y:S01]  /*6220*/  LDC.64 R12, c[0x0][0x620] ;  /* 0x00018800ff0c7b82 */ /* 0x000ea20000000a00 */
[----:B-1----:R-:W-:-:S04]  /*6230*/  ISETP.NE.U32.AND P0, PT, R8, RZ, PT ;  /* 0x000000ff0800720c */ /* 0x002fc80003f05070 */
[----:B------:R-:W-:Y:S02]  /*6240*/  ISETP.NE.AND.EX P0, PT, R9, RZ, PT, P0 ;  /* 0x000000ff0900720c */ /* 0x000fe40003f05300 */
[----:B0-----:R-:W-:-:S05]  /*6250*/  I2FP.F32.U32 R2, R10 ;  /* 0x0000000a00027245 */ /* 0x001fca0000201000 */
[----:B------:R-:W-:-:S04]  /*6260*/  FMUL R2, R2, UR4 ;  /* 0x0000000402027c20 */ /* 0x000fc80008400000 */
[----:B------:R0:W1:Y:S02]  /*6270*/  F2I.U32.TRUNC.NTZ R14, R2 ;  /* 0x00000002000e7305 */ /* 0x000064000020f000 */
[----:B---34-:R-:W-:Y:S05]  /*6280*/  @!P0 BRA `(.L_x_161) ;  /* 0x0000000000288947 */ /* 0x018fea0003800000 */
[----:B------:R-:W3:Y:S02]  /*6290*/  LDC R3, c[0x0][0x634] ;  /* 0x00018d00ff037b82 */ /* 0x000ee40000000800 */
[----:B---3--:R-:W-:-:S05]  /*62a0*/  IADD3 R7, P0, R18, R3, RZ ;  /* 0x0000000312077210 */ /* 0x008fca0007f1e0ff */
[----:B------:R-:W-:-:S04]  /*62b0*/  IMAD.X R11, RZ, RZ, R17, P0 ;  /* 0x000000ffff0b7224 */ /* 0x000fc800000e0611 */
[----:B0-----:R-:W-:-:S04]  /*62c0*/  IMAD.WIDE.U32 R2, R11, R8, RZ ;  /* 0x000000080b027225 */ /* 0x001fc800078e00ff */
[----:B------:R-:W-:-:S04]  /*62d0*/  IMAD.WIDE.U32 R4, P0, R7, R9, R2 ;  /* 0x0000000907047225 */ /* 0x000fc80007800002 */
[----:B------:R-:W-:-:S04]  /*62e0*/  IMAD.WIDE.U32 R2, R7, R8, RZ ;  /* 0x0000000807027225 */ /* 0x000fc800078e00ff */
[----:B------:R-:W-:Y:S01]  /*62f0*/  IMAD.X R7, RZ, RZ, RZ, P0 ;  /* 0x000000ffff077224 */ /* 0x000fe200000e06ff */
[----:B------:R-:W-:Y:S01]  /*6300*/  IADD3 RZ, P0, R3, R4, RZ ;  /* 0x0000000403ff7210 */ /* 0x000fe20007f1e0ff */
[----:B------:R-:W-:-:S04]  /*6310*/  IMAD.MOV.U32 R6, RZ, RZ, R5 ;  /* 0x000000ffff067224 */ /* 0x000fc800078e0005 */
[----:B------:R-:W-:-:S08]  /*6320*/  IMAD.WIDE.U32.X R6, R11, R9, R6, P0 ;  /* 0x000000090b067225 */ /* 0x000fd000000e0406 */
.L_x_161:
[----:B------:R-:W3:Y:S01]  /*6330*/  LDC.64 R26, c[0x0][0x640] ;  /* 0x00019000ff1a7b82 */ /* 0x000ee20000000a00 */
[-C--:B------:R-:W-:Y:S01]  /*6340*/  SHF.R.U64 R11, R6, R0.reuse, R7 ;  /* 0x00000000060b7219 */ /* 0x080fe20000001207 */
[----:B------:R-:W-:Y:S01]  /*6350*/  IMAD.MOV.U32 R19, RZ, RZ, R17 ;  /* 0x000000ffff137224 */ /* 0x000fe200078e0011 */
[----:B------:R-:W-:Y:S01]  /*6360*/  SHF.R.U32.HI R0, RZ, R0, R7 ;  /* 0x00000000ff007219 */ /* 0x000fe20000011607 */
[----:B-1----:R-:W-:Y:S01]  /*6370*/  IMAD.MOV R14, RZ, RZ, -R14 ;  /* 0x000000ffff0e7224 */ /* 0x002fe200078e0a0e */
[----:B------:R-:W-:Y:S01]  /*6380*/  IADD3 R5, P0, RZ, -R11, RZ ;  /* 0x8000000bff057210 */ /* 0x000fe20007f1e0ff */
[----:B------:R-:W-:Y:S01]  /*6390*/  ULDC UR4, c[0x0][0x154] ;  /* 0x0000550000047ab9 */ /* 0x000fe20000000800 */
[----:B------:R-:W-:Y:S01]  /*63a0*/  IMAD.MOV.U32 R7, RZ, RZ, 0x1 ;  /* 0x00000001ff077424 */ /* 0x000fe200078e00ff */
[----:B------:R-:W1:Y:S01]  /*63b0*/  LDC R4, c[0x0][0x618] ;  /* 0x00018600ff047b82 */ /* 0x000e620000000800 */
[----:B------:R-:W-:Y:S02]  /*63c0*/  IMAD R22, R15, R14, R10 ;  /* 0x0000000e0f167224 */ /* 0x000fe400078e020a */
[----:B------:R-:W-:-:S04]  /*63d0*/  IMAD.X R3, RZ, RZ, ~R0, P0 ;  /* 0x000000ffff037224 */ /* 0x000fc800000e0e00 */
[-C--:B--2---:R-:W-:Y:S01]  /*63e0*/  IMAD R0, R3, R12.reuse, RZ ;  /* 0x0000000c03007224 */ /* 0x084fe200078e02ff */
[----:B------:R-:W2:Y:S01]  /*63f0*/  LDC R6, c[0x0][0x608] ;  /* 0x00018200ff067b82 */ /* 0x000ea20000000800 */
[----:B0-----:R-:W-:-:S04]  /*6400*/  IMAD.WIDE.U32 R2, R5, R12, R18 ;  /* 0x0000000c05027225 */ /* 0x001fc800078e0012 */
[----:B------:R-:W-:Y:S01]  /*6410*/  IMAD R5, R5, R13, R0 ;  /* 0x0000000d05057224 */ /* 0x000fe200078e0200 */
[----:B------:R-:W-:Y:S02]  /*6420*/  I2FP.F32.U32 R0, R20 ;  /* 0x0000001400007245 */ /* 0x000fe40000201000 */
[----:B------:R-:W0:Y:S01]  /*6430*/  LDC R24, c[0x0][0x658] ;  /* 0x00019600ff187b82 */ /* 0x000e220000000800 */
[----:B------:R-:W-:Y:S01]  /*6440*/  IMAD.IADD R3, R3, 0x1, R5 ;  /* 0x0000000103037824 */ /* 0x000fe200078e0205 */
[----:B---3--:R-:W-:Y:S01]  /*6450*/  ISETP.NE.U32.AND P0, PT, R26, RZ, PT ;  /* 0x000000ff1a00720c */ /* 0x008fe20003f05070 */
[----:B------:R-:W-:Y:S01]  /*6460*/  FMUL R0, R0, UR4 ;  /* 0x0000000400007c20 */ /* 0x000fe20008400000 */
[----:B------:R-:W-:Y:S02]  /*6470*/  IMAD.MOV.U32 R5, RZ, RZ, -0x1 ;  /* 0xffffffffff057424 */ /* 0x000fe400078e00ff */
[----:B------:R-:W-:Y:S01]  /*6480*/  ISETP.NE.AND.EX P0, PT, R27, RZ, PT, P0 ;  /* 0x000000ff1b00720c */ /* 0x000fe20003f05300 */
[----:B------:R3:W4:Y:S01]  /*6490*/  F2I.U32.TRUNC.NTZ R12, R0 ;  /* 0x00000000000c7305 */ /* 0x000722000020f000 */
[----:B------:R-:W3:Y:S01]  /*64a0*/  LDC R15, c[0x0][0x148] ;  /* 0x00005200ff0f7b82 */ /* 0x000ee20000000800 */
[----:B-1----:R-:W-:-:S02]  /*64b0*/  SHF.R.U64 R10, R2, R4, R3 ;  /* 0x00000004020a7219 */ /* 0x002fc40000001203 */
[----:B------:R-:W-:-:S05]  /*64c0*/  SHF.R.U32.HI R3, RZ, R4, R3 ;  /* 0x00000004ff037219 */ /* 0x000fca0000011603 */
[----:B------:R-:W1:Y:S01]  /*64d0*/  LDC R14, c[0x0][0x600] ;  /* 0x00018000ff0e7b82 */ /* 0x000e620000000800 */
[-CC-:B--2---:R-:W-:Y:S02]  /*64e0*/  SHF.R.U64 R8, R10, R6.reuse, R3.reuse ;  /* 0x000000060a087219 */ /* 0x184fe40000001203 */
[----:B------:R-:W-:-:S05]  /*64f0*/  SHF.R.U32.HI R3, RZ, R6, R3 ;  /* 0x00000006ff037219 */ /* 0x000fca0000011603 */
[----:B------:R-:W2:Y:S01]  /*6500*/  LDC R21, c[0x0][0x648] ;  /* 0x00019200ff157b82 */ /* 0x000ea20000000800 */
[-CC-:B0-----:R-:W-:Y:S02]  /*6510*/  SHF.R.U64 R13, R8, R24.reuse, R3.reuse ;  /* 0x00000018080d7219 */ /* 0x181fe40000001203 */
[-C--:B------:R-:W-:Y:S02]  /*6520*/  SHF.L.U32 R5, R5, R24.reuse, RZ ;  /* 0x0000001805057219 */ /* 0x080fe400000006ff */
[-C--:B------:R-:W-:Y:S01]  /*6530*/  SHF.R.U32.HI R3, RZ, R24.reuse, R3 ;  /* 0x00000018ff037219 */ /* 0x080fe20000011603 */
[----:B------:R-:W-:Y:S01]  /*6540*/  IMAD.MOV.U32 R2, RZ, RZ, R13 ;  /* 0x000000ffff027224 */ /* 0x000fe200078e000d */
[----:B------:R-:W-:Y:S01]  /*6550*/  SHF.L.U32 R24, R7, R24, RZ ;  /* 0x0000001807187219 */ /* 0x000fe200000006ff */
[----:B------:R-:W0:Y:S01]  /*6560*/  LDC R25, c[0x0][0x638] ;  /* 0x00018e00ff197b82 */ /* 0x000e220000000800 */
[----:B------:R-:W-:-:S07]  /*6570*/  LOP3.LUT R19, RZ, R5, RZ, 0x33, !PT ;  /* 0x00000005ff137212 */ /* 0x000fce00078e33ff */
[----:B------:R-:W0:Y:S01]  /*6580*/  LDC R28, c[0x0][0x610] ;  /* 0x00018400ff1c7b82 */ /* 0x000e220000000800 */
[----:B----4-:R-:W-:Y:S05]  /*6590*/  @!P0 BRA `(.L_x_162) ;  /* 0x0000000000288947 */ /* 0x010fea0003800000 */
[----:B---3--:R-:W3:Y:S02]  /*65a0*/  LDC R0, c[0x0][0x64c] ;  /* 0x00019300ff007b82 */ /* 0x008ee40000000800 */
[----:B---3--:R-:W-:-:S05]  /*65b0*/  IADD3 R7, P0, R13, R0, RZ ;  /* 0x000000000d077210 */ /* 0x008fca0007f1e0ff */
        /* <DEDUP_REMOVED lines=8> */
.L_x_162:
[----:B------:R-:W4:Y:S01]  /*6640*/  LDC R4, c[0x0][0x65c] ;  /* 0x00019700ff047b82 */ /* 0x000f220000000800 */
[----:B--23--:R-:W-:Y:S01]  /*6650*/  SHF.R.U64 R0, R2, R21, R3 ;  /* 0x0000001502007219 */ /* 0x00cfe20000001203 */
[----:B-1----:R-:W-:Y:S01]  /*6660*/  VIADD R3, R14, 0xffffffff ;  /* 0xffffffff0e037836 */ /* 0x002fe20000000000 */
[----:B------:R-:W-:Y:S01]  /*6670*/  LOP3.LUT R19, R8, R19, RZ, 0xc0, !PT ;  /* 0x0000001308137212 */ /* 0x000fe200078ec0ff */
[----:B------:R-:W-:Y:S02]  /*6680*/  IMAD.MOV R12, RZ, RZ, -R12 ;  /* 0x000000ffff0c7224 */ /* 0x000fe400078e0a0c */
[----:B------:R-:W-:Y:S01]  /*6690*/  IMAD.MOV R2, RZ, RZ, -R0 ;  /* 0x000000ffff027224 */ /* 0x000fe200078e0a00 */
[----:B------:R-:W-:Y:S01]  /*66a0*/  LOP3.LUT R3, R10, R3, RZ, 0xc0, !PT ;  /* 0x000000030a037212 */ /* 0x000fe200078ec0ff */
[----:B------:R-:W-:Y:S02]  /*66b0*/  IMAD R19, R24, R0, R19 ;  /* 0x0000000018137224 */ /* 0x000fe400078e0213 */
[----:B0-----:R-:W-:-:S04]  /*66c0*/  IMAD R0, R2, R25, R13 ;  /* 0x0000001902007224 */ /* 0x001fc800078e020d */
[----:B------:R-:W-:Y:S01]  /*66d0*/  IMAD R2, R0, R14, R3 ;  /* 0x0000000e00027224 */ /* 0x000fe200078e0203 */
[----:B----4-:R-:W-:Y:S01]  /*66e0*/  ISETP.NE.AND P0, PT, R4, 0x1, PT ;  /* 0x000000010400780c */ /* 0x010fe20003f05270 */
[----:B------:R-:W-:-:S05]  /*66f0*/  IMAD.MOV.U32 R4, RZ, RZ, 0x1 ;  /* 0x00000001ff047424 */ /* 0x000fca00078e00ff */
[----:B------:R-:W-:-:S07]  /*6700*/  PRMT R0, R4, 0x7610, R0 ;  /* 0x0000761004007816 */ /* 0x000fce0000000000 */
[----:B------:R-:W-:-:S04]  /*6710*/  @P0 IMAD R22, R15, R12, R20 ;  /* 0x0000000c0f160224 */ /* 0x000fc800078e0214 */
[----:B------:R-:W-:-:S05]  /*6720*/  IMAD R19, R19, R28, R22 ;  /* 0x0000001c13137224 */ /* 0x000fca00078e0216 */
[----:B------:R-:W-:Y:S02]  /*6730*/  SEL R22, R2, R19, !P0 ;  /* 0x0000001302167207 */ /* 0x000fe40004000000 */
[----:B------:R-:W-:Y:S01]  /*6740*/  SEL R19, R19, R2, !P0 ;  /* 0x0000000213137207 */ /* 0x000fe20004000000 */
[----:B------:R-:W-:-:S07]  /*6750*/  IMAD.MOV.U32 R2, RZ, RZ, R11 ;  /* 0x000000ffff027224 */ /* 0x000fce00078e000b */
.L_x_160:
[----:B------:R-:W-:Y:S02]  /*6760*/  LOP3.LUT P0, RZ, R0, 0xff, RZ, 0xc0, !PT ;  /* 0x000000ff00ff7812 */ /* 0x000fe4000780c0ff */
[----:B------:R-:W-:-:S11]  /*6770*/  LOP3.LUT R101, R101, 0x1, RZ, 0x3c, !PT ;  /* 0x0000000165657812 */ /* 0x000fd600078e3cff */
[----:B------:R-:W-:Y:S05]  /*6780*/  @P0 BRA `(.L_x_163) ;  /* 0xffffffac00c40947 */ /* 0x000fea000383ffff */
[----:B------:R-:W-:Y:S05]  /*6790*/  EXIT ;  /* 0x000000000000794d */ /* 0x000fea0003800000 */
.L_x_14:
[----:B------:R-:W-:-:S08]  /*67a0*/  ISETP.NE.AND P0, PT, R0, RZ, PT ;  /* 0x000000ff0000720c */ /* 0x000fd00003f05270 */
[----:B0-----:R-:W0:-:S00]  /*67b0*/  USETMAXREG.DEALLOC.CTAPOOL 0x28 ;  /* 0x00000028000079c8 */ /* 0x001e0000080e0500 */
[----:B------:R-:W-:Y:S05]  /*67c0*/  @P0 EXIT ;  /* 0x000000000000094d */ /* 0x000fea0003800000 */
[----:B0-----:R-:W-:Y:S01]  /*67d0*/  LOP3.LUT P0, RZ, R8, 0xff, RZ, 0xc0, !PT ;  /* 0x000000ff08ff7812 */ /* 0x001fe2000780c0ff */
[----:B------:R-:W-:Y:S02]  /*67e0*/  IMAD.MOV.U32 R0, RZ, RZ, 0x1 ;  /* 0x00000001ff007424 */ /* 0x000fe400078e00ff */
[----:B------:R-:W-:-:S10]  /*67f0*/  IMAD.MOV.U32 R7, RZ, RZ, RZ ;  /* 0x000000ffff077224 */ /* 0x000fd400078e00ff */
[----:B------:R-:W-:Y:S05]  /*6800*/  @!P0 BRA `(.L_x_164) ;  /* 0x0000000c001c8947 */ /* 0x000fea0003800000 */
[----:B------:R-:W-:Y:S01]  /*6810*/  LOP3.LUT P0, RZ, R4, 0x1f, RZ, 0xc0, !PT ;  /* 0x0000001f04ff7812 */ /* 0x000fe2000780c0ff */
[----:B------:R-:W-:Y:S01]  /*6820*/  ULDC UR5, c[0x0][0x658] ;  /* 0x0001960000057ab9 */ /* 0x000fe20000000800 */
[----:B------:R-:W-:Y:S01]  /*6830*/  UMOV UR6, 0xffffffff ;  /* 0xffffffff00067882 */ /* 0x000fe20000000000 */
[----:B------:R-:W-:Y:S01]  /*6840*/  BSSY B0, `(.L_x_164) ;  /* 0x00000c3000007945 */ /* 0x000fe20003800000 */
[----:B------:R-:W-:Y:S01]  /*6850*/  USHF.L.U32 UR6, UR6, UR5, URZ ;  /* 0x0000000506067299 */ /* 0x000fe2000800063f */
[C---:B------:R-:W-:Y:S01]  /*6860*/  ISETP.NE.AND P2, PT, R3.reuse, RZ, PT ;  /* 0x000000ff0300720c */ /* 0x040fe20003f45270 */
[----:B------:R-:W-:Y:S01]  /*6870*/  IMAD.MOV.U32 R8, RZ, RZ, 0x1 ;  /* 0x00000001ff087424 */ /* 0x000fe200078e00ff */
[----:B------:R-:W-:Y:S01]  /*6880*/  ISETP.NE.OR P0, PT, R3, RZ, !P0 ;  /* 0x000000ff0300720c */ /* 0x000fe20004705670 */
[----:B------:R-:W-:Y:S01]  /*6890*/  IMAD.MOV.U32 R0, RZ, RZ, 0x1 ;  /* 0x00000001ff007424 */ /* 0x000fe200078e00ff */
[----:B------:R-:W-:Y:S01]  /*68a0*/  LOP3.LUT R6, R16, 0x2, RZ, 0xfc, !PT ;  /* 0x0000000210067812 */ /* 0x000fe200078efcff */
[----:B------:R-:W-:Y:S01]  /*68b0*/  IMAD.MOV.U32 R7, RZ, RZ, RZ ;  /* 0x000000ffff077224 */ /* 0x000fe200078e00ff */
[----:B------:R-:W-:Y:S01]  /*68c0*/  ULDC UR4, c[0x0][0x600] ;  /* 0x0001800000047ab9 */ /* 0x000fe20000000800 */
[----:B------:R-:W-:Y:S01]  /*68d0*/  UMOV UR7, 0x1 ;  /* 0x0000000100077882 */ /* 0x000fe20000000000 */
[----:B------:R-:W-:-:S02]  /*68e0*/  UIADD3 UR19, UR40, 0x1, URZ ;  /* 0x0000000128137890 */ /* 0x000fc4000fffe03f */
[----:B------:R-:W-:Y:S02]  /*68f0*/  UIADD3 UR15, UR4, -0x1, URZ ;  /* 0xffffffff040f7890 */ /* 0x000fe4000fffe03f */
[----:B------:R-:W-:Y:S02]  /*6900*/  USHF.L.U32 UR17, UR7, UR5, URZ ;  /* 0x0000000507117299 */ /* 0x000fe4000800063f */
[----:B------:R-:W-:Y:S01]  /*6910*/  ULOP3.LUT UR16, URZ, UR6, URZ, 0x33, !UPT ;  /* 0x000000063f107292 */ /* 0x000fe2000f8e333f */
[----:B------:R-:W-:-:S11]  /*6920*/  ULDC.64 UR20, c[0x0][0x198] ;  /* 0x0000660000147ab9 */ /* 0x000fd60000000a00 */
.L_x_176:
[----:B------:R-:W-:-:S03]  /*6930*/  UMOV UR4, 0xffffffff ;  /* 0xffffffff00047882 */ /* 0x000fc60000000000 */
[----:B------:R-:W-:Y:S05]  /*6940*/  BRA.DIV UR4, `(.L_x_165) ;  /* 0x0000001604d87947 */ /* 0x000fea000b800000 */
[----:B------:R-:W-:-:S13]  /*6950*/  ELECT P6, URZ, PT ;  /* 0x00000000003f782f */ /* 0x000fda00038c0000 */
.L_x_203:
[----:B------:R-:W0:Y:S01]  /*6960*/  LDC R3, c[0x0][0x28c] ;  /* 0x0000a300ff037b82 */ /* 0x000e220000000800 */
[----:B------:R-:W-:Y:S01]  /*6970*/  BSSY B1, `(.L_x_166) ;  /* 0x0000037000017945 */ /* 0x000fe20003800000 */
[----:B0-----:R-:W-:-:S13]  /*6980*/  ISETP.LT.OR P6, PT, R3, 0x1, !P6 ;  /* 0x000000010300780c */ /* 0x001fda00077c1670 */
[----:B------:R-:W-:Y:S05]  /*6990*/  @P6 BRA `(.L_x_167) ;  /* 0x0000000000d06947 */ /* 0x000fea0003800000 */
[----:B------:R-:W-:Y:S02]  /*69a0*/  IMAD.SHL.U32 R22, R22, 0x80, RZ ;  /* 0x0000008016167824 */ /* 0x000fe400078e00ff */
[----:B------:R-:W-:Y:S02]  /*69b0*/  IMAD.SHL.U32 R19, R19, 0x40, RZ ;  /* 0x0000004013137824 */ /* 0x000fe400078e00ff */
[----:B------:R-:W-:Y:S02]  /*69c0*/  IMAD.MOV.U32 R12, RZ, RZ, RZ ;  /* 0x000000ffff0c7224 */ /* 0x000fe400078e00ff */
[----:B------:R-:W-:Y:S02]  /*69d0*/  IMAD.U32 R13, RZ, RZ, UR19 ;  /* 0x00000013ff0d7e24 */ /* 0x000fe4000f8e00ff */
[----:B------:R-:W-:Y:S02]  /*69e0*/  IMAD.MOV.U32 R3, RZ, RZ, R0 ;  /* 0x000000ffff037224 */ /* 0x000fe400078e0000 */
[----:B------:R-:W-:-:S07]  /*69f0*/  IMAD.MOV.U32 R4, RZ, RZ, R7 ;  /* 0x000000ffff047224 */ /* 0x000fce00078e0007 */
.L_x_171:
[----:B------:R-:W0:Y:S01]  /*6a00*/  S2R R10, SR_CgaCtaId ;  /* 0x00000000000a7919 */ /* 0x000e220000008800 */
[----:B------:R-:W-:Y:S01]  /*6a10*/  MOV R5, 0x400 ;  /* 0x0000040000057802 */ /* 0x000fe20000000f00 */
[----:B------:R-:W1:Y:S03]  /*6a20*/  @!P2 LDC R9, c[0x0][0x500] ;  /* 0x00014000ff09ab82 */ /* 0x000e660000000800 */
[----:B0-----:R-:W-:Y:S02]  /*6a30*/  LEA R11, R10, R5, 0x18 ;  /* 0x000000050a0b7211 */ /* 0x001fe400078ec0ff */
[----:B------:R-:W-:-:S03]  /*6a40*/  SHF.L.U32 R5, R3, 0x1f, RZ ;  /* 0x0000001f03057819 */ /* 0x000fc600000006ff */
[----:B------:R-:W-:-:S04]  /*6a50*/  IMAD R10, R4, 0x8, R11 ;  /* 0x00000008040a7824 */ /* 0x000fc800078e020b */
[----:B------:R-:W0:Y:S02]  /*6a60*/  SYNCS.PHASECHK.TRANS64.TRYWAIT P1, [R10+URZ+0x90], R5 ;  /* 0x000090050a0075a7 */ /* 0x000e24000802017f */
[----:B01----:R-:W-:Y:S05]  /*6a70*/  @!P1 BRA `(.L_x_168) ;  /* 0x0000001400ac9947 */ /* 0x003fea0003800000 */
.L_x_204:
[----:B0-----:R-:W-:Y:S01]  /*6a80*/  PRMT R5, R6, 0x9910, RZ ;  /* 0x0000991006057816 */ /* 0x001fe200000000ff */
[----:B------:R0:W-:Y:S03]  /*6a90*/  @!P2 SYNCS.ARRIVE.TRANS64 RZ, [R10+URZ], R9 ;  /* 0x000000090affa9a7 */ /* 0x0001e6000800003f */
[----:B------:R-:W-:-:S13]  /*6aa0*/  ISETP.NE.AND P1, PT, R5, 0x2, PT ;  /* 0x000000020500780c */ /* 0x000fda0003f25270 */
[----:B0-----:R-:W-:Y:S05]  /*6ab0*/  @P1 BRA `(.L_x_169) ;  /* 0x0000000000041947 */ /* 0x001fea0003800000 */
[----:B------:R-:W-:Y:S01]  /*6ac0*/  BPT.TRAP 0x1 ;  /* 0x000000040000795c */ /* 0x000fe20000300000 */
.L_x_169:
[----:B------:R-:W-:Y:S05]  /*6ad0*/  @P0 BRA `(.L_x_170) ;  /* 0x0000000000040947 */ /* 0x000fea0003800000 */
[----:B------:R-:W-:Y:S01]  /*6ae0*/  BPT.TRAP 0x1 ;  /* 0x000000040000795c */ /* 0x000fe20000300000 */
.L_x_170:
[--C-:B------:R-:W-:Y:S01]  /*6af0*/  IMAD R5, R4, 0x1000, R11.reuse ;  /* 0x0000100004057824 */ /* 0x100fe200078e020b */
[----:B------:R-:W-:Y:S01]  /*6b00*/  R2UR UR9, R10 ;  /* 0x000000000a0972ca */ /* 0x000fe200000e0000 */
[C---:B------:R-:W-:Y:S01]  /*6b10*/  IMAD R11, R4.reuse, 0x2000, R11 ;  /* 0x00002000040b7824 */ /* 0x040fe200078e020b */
[----:B------:R-:W-:Y:S01]  /*6b20*/  UIADD3 UR4, UP0, UR20, 0xf0, URZ ;  /* 0x000000f014047890 */ /* 0x000fe2000ff1e03f */
[----:B------:R-:W-:Y:S01]  /*6b30*/  VIADD R13, R13, 0xffffffff ;  /* 0xffffffff0d0d7836 */ /* 0x000fe20000000000 */
[----:B------:R-:W-:Y:S01]  /*6b40*/  R2UR UR5, R5 ;  /* 0x00000000050572ca */ /* 0x000fe200000e0000 */
[----:B------:R-:W-:Y:S01]  /*6b50*/  UIADD3 UR22, UP1, UR20, 0x1f0, URZ ;  /* 0x000001f014167890 */ /* 0x000fe2000ff3e03f */
[----:B------:R-:W-:Y:S01]  /*6b60*/  R2UR UR8, R11 ;  /* 0x000000000b0872ca */ /* 0x000fe200000e0000 */
[----:B------:R-:W-:Y:S01]  /*6b70*/  VIADD R4, R4, 0x1 ;  /* 0x0000000104047836 */ /* 0x000fe20000000000 */
[----:B------:R-:W-:Y:S01]  /*6b80*/  R2UR UR11, R19 ;  /* 0x00000000130b72ca */ /* 0x000fe200000e0000 */
[----:B------:R-:W-:Y:S01]  /*6b90*/  UIADD3.X UR23, URZ, UR21, URZ, UP1, !UPT ;  /* 0x000000153f177290 */ /* 0x000fe20008ffe43f */
[----:B------:R-:W-:Y:S01]  /*6ba0*/  R2UR UR10, R12 ;  /* 0x000000000c0a72ca */ /* 0x000fe200000e0000 */
[----:B------:R-:W-:Y:S01]  /*6bb0*/  UMOV UR6, 0x0 ;  /* 0x0000000000067882 */ /* 0x000fe20000000000 */
[----:B------:R-:W-:Y:S01]  /*6bc0*/  R2UR UR12, R2 ;  /* 0x00000000020c72ca */ /* 0x000fe200000e0000 */
[----:B------:R-:W-:Y:S01]  /*6bd0*/  UMOV UR7, 0x10000000 ;  /* 0x1000000000077882 */ /* 0x000fe20000000000 */
[----:B------:R-:W-:Y:S01]  /*6be0*/  R2UR UR18, R22 ;  /* 0x00000000161272ca */ /* 0x000fe200000e0000 */
[----:B------:R-:W-:Y:S01]  /*6bf0*/  VIADD R12, R12, 0x20 ;  /* 0x000000200c0c7836 */ /* 0x000fe20000000000 */
[----:B------:R-:W-:Y:S01]  /*6c00*/  ISETP.GT.AND P3, PT, R13, 0x1, PT ;  /* 0x000000010d00780c */ /* 0x000fe20003f64270 */
[----:B------:R-:W-:Y:S01]  /*6c10*/  UIADD3 UR13, UR5, 0x200, URZ ;  /* 0x00000200050d7890 */ /* 0x000fe2000fffe03f */
[----:B------:R-:W-:Y:S01]  /*6c20*/  ISETP.NE.AND P1, PT, R4, 0x12, PT ;  /* 0x000000120400780c */ /* 0x000fe20003f25270 */
[----:B------:R-:W-:-:S02]  /*6c30*/  UIADD3.X UR5, URZ, UR21, URZ, UP0, !UPT ;  /* 0x000000153f057290 */ /* 0x000fc400087fe43f */
[----:B------:R-:W-:Y:S01]  /*6c40*/  UIADD3 UR14, UR8, 0x12200, URZ ;  /* 0x00012200080e7890 */ /* 0x000fe2000fffe03f */
[----:B------:R-:W-:Y:S02]  /*6c50*/  SEL R10, RZ, 0x1, P1 ;  /* 0x00000001ff0a7807 */ /* 0x000fe40000800000 */
[----:B------:R-:W-:Y:S01]  /*6c60*/  UMOV UR8, UR13 ;  /* 0x0000000d00087c82 */ /* 0x000fe20008000000 */
[----:B------:R-:W-:Y:S02]  /*6c70*/  SEL R4, R4, RZ, P1 ;  /* 0x000000ff04047207 */ /* 0x000fe40000800000 */
[----:B------:R-:W-:Y:S01]  /*6c80*/  LOP3.LUT R3, R3, R10, RZ, 0x3c, !PT ;  /* 0x0000000a03037212 */ /* 0x000fe200078e3cff */
[----:B------:R0:W-:Y:S02]  /*6c90*/  UTMALDG.3D [UR8], [UR4], desc[UR6] ;  /* 0x00000608040075b4 */ /* 0x0001e40008011000 */
[----:B0-----:R-:W-:Y:S01]  /*6ca0*/  UMOV UR8, UR14 ;  /* 0x0000000e00087c82 */ /* 0x001fe20008000000 */
[----:B------:R-:W-:-:S02]  /*6cb0*/  UMOV UR11, UR18 ;  /* 0x00000012000b7c82 */ /* 0x000fc40008000000 */
[----:B------:R0:W-:Y:S02]  /*6cc0*/  UTMALDG.3D [UR8], [UR22], desc[UR6] ;  /* 0x00000608160075b4 */ /* 0x0001e40008011000 */
[----:B0-----:R-:W-:Y:S05]  /*6cd0*/  @P3 BRA `(.L_x_171) ;  /* 0xfffffffc00483947 */ /* 0x001fea000383ffff */
.L_x_167:
[----:B------:R-:W-:Y:S05]  /*6ce0*/  BSYNC B1 ;  /* 0x0000000000017941 */ /* 0x000fea0003800000 */
.L_x_166:
[----:B------:R-:W2:Y:S01]  /*6cf0*/  LDL.64 R10, [R1] ;  /* 0x00000000010a7983 */ /* 0x000ea20000100a00 */
[----:B------:R-:W-:Y:S01]  /*6d00*/  LOP3.LUT P4, RZ, R8, 0xff, RZ, 0xc0, !PT ;  /* 0x000000ff08ff7812 */ /* 0x000fe2000788c0ff */
[----:B------:R-:W-:Y:S01]  /*6d10*/  VIADD R4, R7, UR40 ;  /* 0x0000002807047c36 */ /* 0x000fe20008000000 */
[----:B------:R-:W-:Y:S01]  /*6d20*/  ULDC.64 UR4, c[0x0][0x650] ;  /* 0x0001940000047ab9 */ /* 0x000fe20000000a00 */
[----:B------:R-:W-:Y:S01]  /*6d30*/  IMAD.U32 R7, RZ, RZ, UR40 ;  /* 0x00000028ff077e24 */ /* 0x000fe2000f8e00ff */
[----:B------:R-:W-:Y:S01]  /*6d40*/  UISETP.GE.U32.AND UP0, UPT, UR40, 0x12, UPT ;  /* 0x000000122800788c */ /* 0x000fe2000bf06070 */
[----:B------:R-:W-:Y:S01]  /*6d50*/  BSSY B1, `(.L_x_172) ;  /* 0x000006f000017945 */ /* 0x000fe20003800000 */
[----:B------:R-:W-:Y:S01]  /*6d60*/  ISETP.GT.U32.AND P1, PT, R4, 0x11, PT ;  /* 0x000000110400780c */ /* 0x000fe20003f24070 */
[----:B------:R-:W-:Y:S01]  /*6d70*/  IMAD.MOV.U32 R19, RZ, RZ, -0x1 ;  /* 0xffffffffff137424 */ /* 0x000fe200078e00ff */
[----:B------:R-:W-:Y:S01]  /*6d80*/  PRMT R8, RZ, 0x7610, R8 ;  /* 0x00007610ff087816 */ /* 0x000fe20000000008 */
[----:B------:R-:W-:Y:S01]  /*6d90*/  IMAD.MOV.U32 R22, RZ, RZ, -0x1 ;  /* 0xffffffffff167424 */ /* 0x000fe200078e00ff */
[----:B------:R-:W-:-:S02]  /*6da0*/  ISETP.LT.U32.AND P1, PT, R7, 0x12, P1 ;  /* 0x000000120700780c */ /* 0x000fc40000f21070 */
[----:B------:R-:W-:Y:S01]  /*6db0*/  PLOP3.LUT P3, PT, PT, PT, UP0, 0x80, 0x0 ;  /* 0x000000000000781c */ /* 0x000fe20003f6f008 */
[----:B------:R-:W0:Y:S01]  /*6dc0*/  @P4 S2R R3, SR_CgaCtaId ;  /* 0x0000000000034919 */ /* 0x000e220000008800 */
[----:B------:R-:W-:-:S04]  /*6dd0*/  @P4 MOV R2, 0x400 ;  /* 0x0000040000024802 */ /* 0x000fc80000000f00 */
[----:B0-----:R-:W-:Y:S01]  /*6de0*/  @P4 LEA R5, R3, R2, 0x18 ;  /* 0x0000000203054211 */ /* 0x001fe200078ec0ff */
[----:B------:R-:W-:-:S03]  /*6df0*/  IMAD.WIDE.U32 R2, R4, 0x38e38e39, RZ ;  /* 0x38e38e3904027825 */ /* 0x000fc600078e00ff */
[----:B------:R0:W-:Y:S01]  /*6e00*/  @P4 SYNCS.ARRIVE.TRANS64.A1T0 RZ, [R5+URZ+0x158], RZ ;  /* 0x000158ff05ff49a7 */ /* 0x0001e2000810003f */
[----:B------:R-:W-:Y:S01]  /*6e10*/  IMAD.MOV.U32 R2, RZ, RZ, -0x1 ;  /* 0xffffffffff027424 */ /* 0x000fe200078e00ff */
[----:B0-----:R-:W-:Y:S02]  /*6e20*/  SHF.R.U32.HI R5, RZ, 0x2, R3 ;  /* 0x00000002ff057819 */ /* 0x001fe40000011603 */
[----:B------:R-:W-:-:S03]  /*6e30*/  SEL R3, RZ, 0x1, !P1 ;  /* 0x00000001ff037807 */ /* 0x000fc60004800000 */
[----:B------:R-:W-:Y:S01]  /*6e40*/  IMAD R7, R5, -0x12, R4 ;  /* 0xffffffee05077824 */ /* 0x000fe200078e0204 */
[----:B------:R-:W-:Y:S02]  /*6e50*/  LOP3.LUT R0, R0, R3, RZ, 0x3c, !PT ;  /* 0x0000000300007212 */ /* 0x000fe400078e3cff */
[----:B------:R-:W-:Y:S02]  /*6e60*/  PRMT R3, RZ, 0x7610, R3 ;  /* 0x00007610ff037816 */ /* 0x000fe40000000003 */
[----:B------:R-:W-:Y:S02]  /*6e70*/  @P3 LOP3.LUT R0, R0, 0x1, R5, 0x78, !PT ;  /* 0x0000000100003812 */ /* 0x000fe400078e7805 */
[----:B--2---:R-:W-:-:S04]  /*6e80*/  IADD3 R18, P4, R18, R10, RZ ;  /* 0x0000000a12127210 */ /* 0x004fc80007f9e0ff */
[----:B------:R-:W-:Y:S01]  /*6e90*/  ISETP.GE.U32.AND P1, PT, R18, UR4, PT ;  /* 0x0000000412007c0c */ /* 0x000fe2000bf26070 */
[----:B------:R-:W-:-:S05]  /*6ea0*/  IMAD.X R17, R17, 0x1, R23, P4 ;  /* 0x0000000111117824 */ /* 0x000fca00020e0617 */
[----:B------:R-:W-:-:S13]  /*6eb0*/  ISETP.GE.U32.AND.EX P1, PT, R17, UR5, PT, P1 ;  /* 0x0000000511007c0c */ /* 0x000fda000bf26110 */
[----:B------:R-:W-:Y:S05]  /*6ec0*/  @P1 BRA `(.L_x_173) ;  /* 0x00000004005c1947 */ /* 0x000fea0003800000 */
[----:B------:R-:W0:Y:S01]  /*6ed0*/  S2R R11, SR_CTAID.X ;  /* 0x00000000000b7919 */ /* 0x000e220000002500 */
[----:B------:R-:W-:Y:S01]  /*6ee0*/  ULDC.64 UR4, c[0x0][0x628] ;  /* 0x00018a0000047ab9 */ /* 0x000fe20000000a00 */
[----:B------:R-:W1:Y:S01]  /*6ef0*/  LDC R12, c[0x0][0x144] ;  /* 0x00005100ff0c7b82 */ /* 0x000e620000000800 */
[----:B------:R-:W-:Y:S01]  /*6f00*/  ISETP.NE.U32.AND P1, PT, RZ, UR4, PT ;  /* 0x00000004ff007c0c */ /* 0x000fe2000bf25070 */
[----:B------:R-:W2:Y:S01]  /*6f10*/  S2R R9, SR_CTAID.Y ;  /* 0x0000000000097919 */ /* 0x000ea20000002600 */
[----:B------:R-:W-:Y:S01]  /*6f20*/  ULDC UR6, c[0x0][0x150] ;  /* 0x0000540000067ab9 */ /* 0x000fe20000000800 */
[----:B------:R-:W-:Y:S01]  /*6f30*/  ULDC UR7, c[0x0][0x630] ;  /* 0x00018c0000077ab9 */ /* 0x000fe20000000800 */
[----:B------:R-:W-:Y:S01]  /*6f40*/  ISETP.NE.AND.EX P1, PT, RZ, UR5, PT, P1 ;  /* 0x00000005ff007c0c */ /* 0x000fe2000bf25310 */
[----:B------:R-:W-:Y:S01]  /*6f50*/  IMAD.MOV.U32 R2, RZ, RZ, R18 ;  /* 0x000000ffff027224 */ /* 0x000fe200078e0012 */
[----:B0-----:R-:W-:-:S05]  /*6f60*/  I2FP.F32.U32 R3, R11 ;  /* 0x0000000b00037245 */ /* 0x001fca0000201000 */
[----:B------:R-:W-:Y:S01]  /*6f70*/  FMUL R14, R3, UR6 ;  /* 0x00000006030e7c20 */ /* 0x000fe20008400000 */
[----:B------:R-:W-:-:S05]  /*6f80*/  IMAD.MOV.U32 R3, RZ, RZ, R17 ;  /* 0x000000ffff037224 */ /* 0x000fca00078e0011 */
[----:B--2---:R-:W-:Y:S05]  /*6f90*/  @!P1 BRA `(.L_x_174) ;  /* 0x0000000000289947 */ /* 0x004fea0003800000 */
[----:B------:R-:W-:Y:S02]  /*6fa0*/  ULDC UR6, c[0x0][0x634] ;  /* 0x00018d0000067ab9 */ /* 0x000fe40000000800 */
[----:B------:R-:W-:-:S05]  /*6fb0*/  IADD3 R3, P1, R18, UR6, RZ ;  /* 0x0000000612037c10 */ /* 0x000fca000ff3e0ff */
[----:B------:R-:W-:-:S04]  /*6fc0*/  IMAD.X R13, RZ, RZ, R17, P1 ;  /* 0x000000ffff0d7224 */ /* 0x000fc800008e0611 */
[----:B------:R-:W-:-:S04]  /*6fd0*/  IMAD.WIDE.U32 R4, R13, UR4, RZ ;  /* 0x000000040d047c25 */ /* 0x000fc8000f8e00ff */
[----:B------:R-:W-:-:S04]  /*6fe0*/  IMAD.WIDE.U32 R4, P1, R3, UR5, R4 ;  /* 0x0000000503047c25 */ /* 0x000fc8000f820004 */
[----:B------:R-:W-:-:S04]  /*6ff0*/  IMAD.WIDE.U32 R2, R3, UR4, RZ ;  /* 0x0000000403027c25 */ /* 0x000fc8000f8e00ff */
[----:B------:R-:W-:Y:S01]  /*7000*/  IMAD.MOV.U32 R2, RZ, RZ, R5 ;  /* 0x000000ffff027224 */ /* 0x000fe200078e0005 */
[----:B------:R-:W-:Y:S01]  /*7010*/  IADD3 RZ, P3, R3, R4, RZ ;  /* 0x0000000403ff7210 */ /* 0x000fe20007f7e0ff */
[----:B------:R-:W-:-:S04]  /*7020*/  IMAD.X R3, RZ, RZ, RZ, P1 ;  /* 0x000000ffff037224 */ /* 0x000fc800008e06ff */
[----:B------:R-:W-:-:S08]  /*7030*/  IMAD.WIDE.U32.X R2, R13, UR5, R2, P3 ;  /* 0x000000050d027c25 */ /* 0x000fd000098e0402 */
.L_x_174:
[--C-:B------:R-:W-:Y:S01]  /*7040*/  SHF.R.U64 R10, R2, UR7, R3.reuse ;  /* 0x00000007020a7c19 */ /* 0x100fe20008001203 */
[----:B------:R-:W0:Y:S01]  /*7050*/  F2I.U32.TRUNC.NTZ R14, R14 ;  /* 0x0000000e000e7305 */ /* 0x000e22000020f000 */
[----:B------:R-:W-:Y:S01]  /*7060*/  SHF.R.U32.HI R2, RZ, UR7, R3 ;  /* 0x00000007ff027c19 */ /* 0x000fe20008011603 */
[----:B------:R-:W-:Y:S01]  /*7070*/  ULDC.64 UR4, c[0x0][0x620] ;  /* 0x0001880000047ab9 */ /* 0x000fe20000000a00 */
[----:B------:R-:W-:Y:S01]  /*7080*/  IADD3 R5, P1, RZ, -R10, RZ ;  /* 0x8000000aff057210 */ /* 0x000fe20007f3e0ff */
[----:B------:R-:W-:Y:S01]  /*7090*/  IMAD.MOV.U32 R3, RZ, RZ, R17 ;  /* 0x000000ffff037224 */ /* 0x000fe200078e0011 */
[----:B------:R-:W-:-:S03]  /*70a0*/  ULDC.64 UR6, c[0x0][0x640] ;  /* 0x0001900000067ab9 */ /* 0x000fc60000000a00 */
[----:B------:R-:W-:Y:S01]  /*70b0*/  IMAD.X R2, RZ, RZ, ~R2, P1 ;  /* 0x000000ffff027224 */ /* 0x000fe200008e0e02 */
[----:B------:R-:W-:-:S03]  /*70c0*/  ISETP.NE.U32.AND P1, PT, RZ, UR6, PT ;  /* 0x00000006ff007c0c */ /* 0x000fc6000bf25070 */
[----:B------:R-:W-:Y:S01]  /*70d0*/  IMAD R4, R2, UR4, RZ ;  /* 0x0000000402047c24 */ /* 0x000fe2000f8e02ff */
[----:B------:R-:W-:Y:S01]  /*70e0*/  ISETP.NE.AND.EX P1, PT, RZ, UR7, PT, P1 ;  /* 0x00000007ff007c0c */ /* 0x000fe2000bf25310 */
[----:B------:R-:W-:-:S04]  /*70f0*/  IMAD.MOV.U32 R2, RZ, RZ, R18 ;  /* 0x000000ffff027224 */ /* 0x000fc800078e0012 */
[----:B------:R-:W-:Y:S01]  /*7100*/  IMAD.WIDE.U32 R2, R5, UR4, R2 ;  /* 0x0000000405027c25 */ /* 0x000fe2000f8e0002 */
[----:B------:R-:W-:-:S03]  /*7110*/  ULDC UR4, c[0x0][0x618] ;  /* 0x0001860000047ab9 */ /* 0x000fc60000000800 */
[----:B------:R-:W-:Y:S01]  /*7120*/  IMAD R5, R5, UR5, R4 ;  /* 0x0000000505057c24 */ /* 0x000fe2000f8e0204 */
[----:B------:R-:W-:Y:S01]  /*7130*/  ULDC UR5, c[0x0][0x154] ;  /* 0x0000550000057ab9 */ /* 0x000fe20000000800 */
[----:B0-----:R-:W-:Y:S02]  /*7140*/  IMAD.MOV R4, RZ, RZ, -R14 ;  /* 0x000000ffff047224 */ /* 0x001fe400078e0a0e */
[----:B------:R-:W0:Y:S01]  /*7150*/  LDC R14, c[0x0][0x148] ;  /* 0x00005200ff0e7b82 */ /* 0x000e220000000800 */
[----:B------:R-:W-:Y:S02]  /*7160*/  IMAD.IADD R3, R3, 0x1, R5 ;  /* 0x0000000103037824 */ /* 0x000fe400078e0205 */
[----:B-1----:R-:W-:Y:S01]  /*7170*/  IMAD R11, R12, R4, R11 ;  /* 0x000000040c0b7224 */ /* 0x002fe200078e020b */
[----:B------:R-:W-:Y:S02]  /*7180*/  I2FP.F32.U32 R4, R9 ;  /* 0x0000000900047245 */ /* 0x000fe40000201000 */
[----:B------:R-:W-:-:S02]  /*7190*/  SHF.R.U64 R12, R2, UR4, R3 ;  /* 0x00000004020c7c19 */ /* 0x000fc40008001203 */
[----:B------:R-:W-:Y:S01]  /*71a0*/  SHF.R.U32.HI R3, RZ, UR4, R3 ;  /* 0x00000004ff037c19 */ /* 0x000fe20008011603 */
[----:B------:R-:W-:Y:S01]  /*71b0*/  FMUL R4, R4, UR5 ;  /* 0x0000000504047c20 */ /* 0x000fe20008400000 */
[----:B------:R-:W-:Y:S02]  /*71c0*/  ULDC UR4, c[0x0][0x608] ;  /* 0x0001820000047ab9 */ /* 0x000fe40000000800 */
[--C-:B------:R-:W-:Y:S01]  /*71d0*/  SHF.R.U64 R15, R12, UR4, R3.reuse ;  /* 0x000000040c0f7c19 */ /* 0x100fe20008001203 */
[----:B------:R1:W2:Y:S01]  /*71e0*/  F2I.U32.TRUNC.NTZ R20, R4 ;  /* 0x0000000400147305 */ /* 0x0002a2000020f000 */
[----:B------:R-:W-:Y:S01]  /*71f0*/  SHF.R.U32.HI R2, RZ, UR4, R3 ;  /* 0x00000004ff027c19 */ /* 0x000fe20008011603 */
[----:B------:R-:W-:-:S03]  /*7200*/  ULDC UR4, c[0x0][0x658] ;  /* 0x0001960000047ab9 */ /* 0x000fc60000000800 */
[--C-:B------:R-:W-:Y:S02]  /*7210*/  SHF.R.U64 R13, R15, UR4, R2.reuse ;  /* 0x000000040f0d7c19 */ /* 0x100fe40008001202 */
[----:B------:R-:W-:-:S03]  /*7220*/  SHF.R.U32.HI R19, RZ, UR4, R2 ;  /* 0x00000004ff137c19 */ /* 0x000fc60008011602 */
[----:B------:R-:W-:Y:S02]  /*7230*/  IMAD.MOV.U32 R2, RZ, RZ, R13 ;  /* 0x000000ffff027224 */ /* 0x000fe400078e000d */
[----:B------:R-:W-:Y:S01]  /*7240*/  IMAD.MOV.U32 R3, RZ, RZ, R19 ;  /* 0x000000ffff037224 */ /* 0x000fe200078e0013 */
[----:B-1----:R-:W-:Y:S06]  /*7250*/  @!P1 BRA `(.L_x_175) ;  /* 0x0000000000289947 */ /* 0x002fec0003800000 */
        /* <DEDUP_REMOVED lines=10> */
.L_x_175:
[----:B------:R-:W1:Y:S01]  /*7300*/  LDC R4, c[0x0][0x65c] ;  /* 0x00019700ff047b82 */ /* 0x000e620000000800 */
[----:B------:R-:W-:Y:S01]  /*7310*/  ULDC UR4, c[0x0][0x648] ;  /* 0x0001920000047ab9 */ /* 0x000fe20000000800 */
[----:B------:R-:W-:Y:S01]  /*7320*/  LOP3.LUT R15, R15, UR16, RZ, 0xc0, !PT ;  /* 0x000000100f0f7c12 */ /* 0x000fe2000f8ec0ff */
[----:B--2---:R-:W-:Y:S01]  /*7330*/  IMAD.MOV R20, RZ, RZ, -R20 ;  /* 0x000000ffff147224 */ /* 0x004fe200078e0a14 */
[----:B------:R-:W-:Y:S01]  /*7340*/  SHF.R.U64 R2, R2, UR4, R3 ;  /* 0x0000000402027c19 */ /* 0x000fe20008001203 */
[----:B------:R-:W-:Y:S01]  /*7350*/  ULDC UR4, c[0x0][0x638] ;  /* 0x00018e0000047ab9 */ /* 0x000fe20000000800 */
[----:B------:R-:W-:Y:S01]  /*7360*/  LOP3.LUT R12, R12, UR15, RZ, 0xc0, !PT ;  /* 0x0000000f0c0c7c12 */ /* 0x000fe2000f8ec0ff */
[----:B------:R-:W-:Y:S01]  /*7370*/  ULDC UR5, c[0x0][0x610] ;  /* 0x0001840000057ab9 */ /* 0x000fe20000000800 */
[----:B------:R-:W-:Y:S01]  /*7380*/  IMAD.MOV.U32 R3, RZ, RZ, 0x1 ;  /* 0x00000001ff037424 */ /* 0x000fe200078e00ff */
[----:B-1----:R-:W-:Y:S01]  /*7390*/  ISETP.NE.AND P1, PT, R4, 0x1, PT ;  /* 0x000000010400780c */ /* 0x002fe20003f25270 */
[----:B------:R-:W-:-:S02]  /*73a0*/  IMAD.MOV R4, RZ, RZ, -R2 ;  /* 0x000000ffff047224 */ /* 0x000fc400078e0a02 */
[----:B------:R-:W-:Y:S02]  /*73b0*/  IMAD R2, R2, UR17, R15 ;  /* 0x0000001102027c24 */ /* 0x000fe4000f8e020f */
[----:B------:R-:W-:Y:S01]  /*73c0*/  IMAD R13, R4, UR4, R13 ;  /* 0x00000004040d7c24 */ /* 0x000fe2000f8e020d */
[----:B------:R-:W-:-:S07]  /*73d0*/  ULDC UR4, c[0x0][0x600] ;  /* 0x0001800000047ab9 */ /* 0x000fce0000000800 */
[----:B0-----:R-:W-:-:S04]  /*73e0*/  @P1 IMAD R11, R14, R20, R9 ;  /* 0x000000140e0b1224 */ /* 0x001fc800078e0209 */
[----:B------:R-:W-:Y:S02]  /*73f0*/  IMAD R11, R2, UR5, R11 ;  /* 0x00000005020b7c24 */ /* 0x000fe4000f8e020b */
[----:B------:R-:W-:-:S05]  /*7400*/  IMAD R2, R13, UR4, R12 ;  /* 0x000000040d027c24 */ /* 0x000fca000f8e020c */
[----:B------:R-:W-:Y:S02]  /*7410*/  SEL R22, R2, R11, !P1 ;  /* 0x0000000b02167207 */ /* 0x000fe40004800000 */
[----:B------:R-:W-:Y:S01]  /*7420*/  SEL R19, R11, R2, !P1 ;  /* 0x000000020b137207 */ /* 0x000fe20004800000 */
[----:B------:R-:W-:-:S07]  /*7430*/  IMAD.MOV.U32 R2, RZ, RZ, R10 ;  /* 0x000000ffff027224 */ /* 0x000fce00078e000a */
.L_x_173:
[----:B------:R-:W-:Y:S05]  /*7440*/  BSYNC B1 ;  /* 0x0000000000017941 */ /* 0x000fea0003800000 */
.L_x_172:
[----:B------:R-:W-:-:S13]  /*7450*/  LOP3.LUT P1, RZ, R3, 0xff, RZ, 0xc0, !PT ;  /* 0x000000ff03ff7812 */ /* 0x000fda000782c0ff */
[----:B------:R-:W-:Y:S05]  /*7460*/  @P1 BRA `(.L_x_176) ;  /* 0xfffffff400301947 */ /* 0x000fea000383ffff */
[----:B------:R-:W-:Y:S05]  /*7470*/  BSYNC B0 ;  /* 0x0000000000007941 */ /* 0x000fea0003800000 */
.L_x_164:
[----:B------:R-:W-:-:S03]  /*7480*/  UMOV UR4, 0xffffffff ;  /* 0xffffffff00047882 */ /* 0x000fc60000000000 */
[----:B------:R-:W-:Y:S05]  /*7490*/  BRA.DIV UR4, `(.L_x_177) ;  /* 0x0000000e04387947 */ /* 0x000fea000b800000 */
[----:B------:R-:W-:-:S13]  /*74a0*/  ELECT P6, URZ, PT ;  /* 0x00000000003f782f */ /* 0x000fda00038c0000 */
.L_x_207:
[----:B------:R-:W-:Y:S04]  /*74b0*/  BSSY B0, `(.L_x_178) ;  /* 0x00000a9000007945 */ /* 0x000fe80003800000 */
[----:B------:R-:W-:Y:S05]  /*74c0*/  @!P6 BRA `(.L_x_179) ;  /* 0x00000008009ce947 */ /* 0x000fea0003800000 */
[----:B------:R-:W-:-:S04]  /*74d0*/  LOP3.LUT R16, R16, 0x2, RZ, 0xfc, !PT ;  /* 0x0000000210107812 */ /* 0x000fc800078efcff */
[----:B------:R-:W-:-:S13]  /*74e0*/  ISETP.NE.AND P0, PT, R16, 0x3, PT ;  /* 0x000000031000780c */ /* 0x000fda0003f05270 */
[----:B------:R-:W-:Y:S05]  /*74f0*/  @!P0 BRA `(.L_x_180) ;  /* 0x0000000000048947 */ /* 0x000fea0003800000 */
[----:B------:R-:W-:Y:S01]  /*7500*/  BPT.TRAP 0x1 ;  /* 0x000000040000795c */ /* 0x000fe20000300000 */
.L_x_180:
[----:B------:R-:W0:Y:S01]  /*7510*/  S2R R3, SR_CgaCtaId ;  /* 0x0000000000037919 */ /* 0x000e220000008800 */
[----:B------:R-:W-:Y:S02]  /*7520*/  MOV R2, 0x400 ;  /* 0x0000040000027802 */ /* 0x000fe40000000f00 */
[----:B------:R-:W-:Y:S02]  /*7530*/  SHF.L.U32 R4, R0, 0x1f, RZ ;  /* 0x0000001f00047819 */ /* 0x000fe400000006ff */
[----:B0-----:R-:W-:-:S05]  /*7540*/  LEA R2, R3, R2, 0x18 ;  /* 0x0000000203027211 */ /* 0x001fca00078ec0ff */
[----:B------:R-:W-:-:S04]  /*7550*/  VIADD R2, R2, 0x90 ;  /* 0x0000009002027836 */ /* 0x000fc80000000000 */
[C---:B------:R-:W-:Y:S02]  /*7560*/  IMAD R9, R7.reuse, 0x8, R2 ;  /* 0x0000000807097824 */ /* 0x040fe400078e0202 */
[----:B------:R-:W-:Y:S02]  /*7570*/  VIADD R7, R7, 0x1 ;  /* 0x0000000107077836 */ /* 0x000fe40000000000 */
[----:B------:R-:W0:Y:S03]  /*7580*/  SYNCS.PHASECHK.TRANS64.TRYWAIT P0, [R9+URZ], R4 ;  /* 0x00000004090075a7 */ /* 0x000e26000800017f */
[----:B------:R-:W-:-:S04]  /*7590*/  ISETP.NE.AND P1, PT, R7, 0x12, PT ;  /* 0x000000120700780c */ /* 0x000fc80003f25270 */
[----:B------:R-:W-:Y:S02]  /*75a0*/  SEL R3, RZ, 0x1, P1 ;  /* 0x00000001ff037807 */ /* 0x000fe40000800000 */
[----:B------:R-:W-:Y:S02]  /*75b0*/  SEL R7, R7, RZ, P1 ;  /* 0x000000ff07077207 */ /* 0x000fe40000800000 */
[----:B------:R-:W-:-:S03]  /*75c0*/  LOP3.LUT R6, R0, R3, RZ, 0x3c, !PT ;  /* 0x0000000300067212 */ /* 0x000fc600078e3cff */
[----:B------:R-:W-:Y:S01]  /*75d0*/  IMAD R8, R7, 0x8, R2 ;  /* 0x0000000807087824 */ /* 0x000fe200078e0202 */
[----:B------:R-:W-:Y:S01]  /*75e0*/  SHF.L.U32 R5, R6, 0x1f, RZ ;  /* 0x0000001f06057819 */ /* 0x000fe200000006ff */
[----:B0-----:R-:W-:Y:S06]  /*75f0*/  @!P0 BRA `(.L_x_181) ;  /* 0x0000000c00008947 */ /* 0x001fec0003800000 */
.L_x_208:
[----:B------:R-:W1:Y:S01]  /*7600*/  SYNCS.PHASECHK.TRANS64.TRYWAIT P0, [R8+URZ], R5 ;  /* 0x00000005080075a7 */ /* 0x000e62000800017f */
[----:B------:R-:W-:-:S05]  /*7610*/  VIADD R0, R7, 0x1 ;  /* 0x0000000107007836 */ /* 0x000fca0000000000 */
[----:B------:R-:W-:-:S04]  /*7620*/  ISETP.NE.AND P1, PT, R0, 0x12, PT ;  /* 0x000000120000780c */ /* 0x000fc80003f25270 */
[----:B------:R-:W-:Y:S02]  /*7630*/  SEL R3, RZ, 0x1, P1 ;  /* 0x00000001ff037807 */ /* 0x000fe40000800000 */
[----:B------:R-:W-:Y:S02]  /*7640*/  SEL R7, R0, RZ, P1 ;  /* 0x000000ff00077207 */ /* 0x000fe40000800000 */
[----:B------:R-:W-:-:S03]  /*7650*/  LOP3.LUT R6, R6, R3, RZ, 0x3c, !PT ;  /* 0x0000000306067212 */ /* 0x000fc600078e3cff */
[----:B0-----:R-:W-:Y:S01]  /*7660*/  IMAD R9, R7, 0x8, R2 ;  /* 0x0000000807097824 */ /* 0x001fe200078e0202 */
[----:B------:R-:W-:Y:S01]  /*7670*/  SHF.L.U32 R4, R6, 0x1f, RZ ;  /* 0x0000001f06047819 */ /* 0x000fe200000006ff */
[----:B-1----:R-:W-:Y:S06]  /*7680*/  @!P0 BRA `(.L_x_182) ;  /* 0x0000000800f08947 */ /* 0x002fec0003800000 */
.L_x_209:
        /* <DEDUP_REMOVED lines=9> */
.L_x_210:
        /* <DEDUP_REMOVED lines=9> */
.L_x_211:
        /* <DEDUP_REMOVED lines=9> */
.L_x_212:
        /* <DEDUP_REMOVED lines=9> */
.L_x_213:
        /* <DEDUP_REMOVED lines=9> */
.L_x_214:
        /* <DEDUP_REMOVED lines=9> */
.L_x_215:
        /* <DEDUP_REMOVED lines=9> */
.L_x_216:
        /* <DEDUP_REMOVED lines=9> */
.L_x_217:
        /* <DEDUP_REMOVED lines=9> */
.L_x_218:
        /* <DEDUP_REMOVED lines=9> */
.L_x_219:
        /* <DEDUP_REMOVED lines=9> */
.L_x_220:
        /* <DEDUP_REMOVED lines=9> */
.L_x_221:
        /* <DEDUP_REMOVED lines=9> */
.L_x_222:
[----:B------:R-:W1:Y:S01]  /*7de0*/  SYNCS.PHASECHK.TRANS64.TRYWAIT P0, [R8+URZ], R5 ;  /* 0x00000005080075a7 */ /* 0x000e62000800017f */
[----:B------:R-:W-:-:S05]  /*7df0*/  VIADD R0, R7, 0x1 ;  /* 0x0000000107007836 */ /* 0x000fca0000000000 */
[----:B------:R-:W-:-:S04]  /*7e00*/  ISETP.NE.AND P1, PT, R0, 0x12, PT ;  /* 0x000000120000780c */ /* 0x000fc80003f25270 */
[----:B------:R-:W-:Y:S02]  /*7e10*/  SEL R3, RZ, 0x1, P1 ;  /* 0x00000001ff037807 */ /* 0x000fe40000800000 */
[----:B------:R-:W-:Y:S02]  /*7e20*/  SEL R7, R0, RZ, P1 ;  /* 0x000000ff00077207 */ /* 0x000fe40000800000 */
[----:B0-----:R-:W-:-:S03]  /*7e30*/  LOP3.LUT R9, R6, R3, RZ, 0x3c, !PT ;  /* 0x0000000306097212 */ /* 0x001fc600078e3cff */
[----:B------:R-:W-:Y:S01]  /*7e40*/  IMAD R11, R7, 0x8, R2 ;  /* 0x00000008070b7824 */ /* 0x000fe200078e0202 */
[----:B------:R-:W-:Y:S01]  /*7e50*/  SHF.L.U32 R6, R9, 0x1f, RZ ;  /* 0x0000001f09067819 */ /* 0x000fe200000006ff */
[----:B-1----:R-:W-:Y:S06]  /*7e60*/  @!P0 BRA `(.L_x_196) ;  /* 0x0000000800108947 */ /* 0x002fec0003800000 */
.L_x_223:
[----:B------:R-:W1:Y:S01]  /*7e70*/  SYNCS.PHASECHK.TRANS64.TRYWAIT P0, [R11+URZ], R6 ;  /* 0x000000060b0075a7 */ /* 0x000e62000800017f */
[----:B------:R-:W-:-:S05]  /*7e80*/  VIADD R0, R7, 0x1 ;  /* 0x0000000107007836 */ /* 0x000fca0000000000 */
[----:B------:R-:W-:-:S04]  /*7e90*/  ISETP.NE.AND P1, PT, R0, 0x12, PT ;  /* 0x000000120000780c */ /* 0x000fc80003f25270 */
[----:B------:R-:W-:Y:S02]  /*7ea0*/  SEL R4, RZ, 0x1, P1 ;  /* 0x00000001ff047807 */ /* 0x000fe40000800000 */
[----:B------:R-:W-:Y:S02]  /*7eb0*/  SEL R3, R0, RZ, P1 ;  /* 0x000000ff00037207 */ /* 0x000fe40000800000 */
[----:B------:R-:W-:Y:S01]  /*7ec0*/  LOP3.LUT R0, R9, R4, RZ, 0x3c, !PT ;  /* 0x0000000409007212 */ /* 0x000fe200078e3cff */
[----:B-1----:R-:W-:Y:S06]  /*7ed0*/  @!P0 BRA `(.L_x_197) ;  /* 0x0000000800088947 */ /* 0x002fec0003800000 */
.L_x_224:
[----:B------:R-:W-:Y:S01]  /*7ee0*/  IMAD R3, R3, 0x8, R2 ;  /* 0x0000000803037824 */ /* 0x000fe200078e0202 */
[----:B------:R-:W-:-:S07]  /*7ef0*/  SHF.L.U32 R0, R0, 0x1f, RZ ;  /* 0x0000001f00007819 */ /* 0x000fce00000006ff */
.L_x_198:
[----:B--2---:R2:W3:Y:S02]  /*7f00*/  SYNCS.PHASECHK.TRANS64.TRYWAIT P0, [R3+URZ], R0 ;  /* 0x00000000030075a7 */ /* 0x0044e4000800017f */
[----:B---3--:R-:W-:Y:S05]  /*7f10*/  @!P0 NANOSLEEP.SYNCS 0x989680 ;  /* 0x009896800000895d */ /* 0x008fea0003900000 */
[----:B------:R-:W3:Y:S02]  /*7f20*/  @!P0 SYNCS.PHASECHK.TRANS64 P0, [R3+URZ], R0 ;  /* 0x00000000030085a7 */ /* 0x000ee4000800007f */
[----:B---3--:R-:W-:Y:S05]  /*7f30*/  @!P0 BRA `(.L_x_198) ;  /* 0xfffffffc00f08947 */ /* 0x008fea000383ffff */
.L_x_179:
[----:B------:R-:W-:Y:S05]  /*7f40*/  BSYNC B0 ;  /* 0x0000000000007941 */ /* 0x000fea0003800000 */
.L_x_178:
[----:B------:R-:W-:Y:S05]  /*7f50*/  EXIT ;  /* 0x000000000000794d */ /* 0x000fea0003800000 */
.L_x_16:
[----:B-1----:R1:W2:Y:S02]  /*7f60*/  SYNCS.PHASECHK.TRANS64.TRYWAIT P0, [R95+URZ], R0 ;  /* 0x000000005f0075a7 */ /* 0x0022a4000800017f */
[----:B--2---:R-:W-:Y:S05]  /*7f70*/  @!P0 NANOSLEEP.SYNCS 0x989680 ;  /* 0x009896800000895d */ /* 0x004fea0003900000 */
[----:B------:R-:W2:Y:S02]  /*7f80*/  @!P0 SYNCS.PHASECHK.TRANS64 P0, [R95+URZ], R0 ;  /* 0x000000005f0085a7 */ /* 0x000ea4000800007f */
[----:B--2---:R-:W-:Y:S05]  /*7f90*/  @!P0 BRA `(.L_x_16) ;  /* 0xfffffffc00f08947 */ /* 0x004fea000383ffff */
[----:B------:R-:W-:Y:S05]  /*7fa0*/  BRA `(.L_x_199) ;  /* 0xffffff9400d07947 */ /* 0x000fea000383ffff */
.L_x_21:
[----:B--2---:R2:W3:Y:S02]  /*7fb0*/  SYNCS.PHASECHK.TRANS64.TRYWAIT P1, [R3+URZ], R0 ;  /* 0x00000000030075a7 */ /* 0x0044e4000802017f */
[----:B---3--:R-:W-:Y:S05]  /*7fc0*/  @!P1 NANOSLEEP.SYNCS 0x989680 ;  /* 0x009896800000995d */ /* 0x008fea0003900000 */
[----:B------:R-:W3:Y:S02]  /*7fd0*/  @!P1 SYNCS.PHASECHK.TRANS64 P1, [R3+URZ], R0 ;  /* 0x00000000030095a7 */ /* 0x000ee4000802007f */
[----:B---3--:R-:W-:Y:S05]  /*7fe0*/  @!P1 BRA `(.L_x_21) ;  /* 0xfffffffc00f09947 */ /* 0x008fea000383ffff */
[----:B------:R-:W-:Y:S05]  /*7ff0*/  BRA `(.L_x_20) ;  /* 0xffffff9800347947 */ /* 0x000fea000383ffff */
.L_x_26:
[----:B--2---:R-:W-:-:S04]  /*8000*/  IMAD.U32 R4, RZ, RZ, UR4 ;  /* 0x00000004ff047e24 */ /* 0x004fc8000f8e00ff */
[----:B------:R2:W3:Y:S03]  /*8010*/  SYNCS.PHASECHK.TRANS64.TRYWAIT P1, [R4+URZ], R3 ;  /* 0x00000003040075a7 */ /* 0x0004e6000802017f */
[----:B---3--:R-:W-:Y:S05]  /*8020*/  @!P1 NANOSLEEP.SYNCS 0x989680 ;  /* 0x009896800000995d */ /* 0x008fea0003900000 */
[----:B------:R-:W3:Y:S02]  /*8030*/  @!P1 SYNCS.PHASECHK.TRANS64 P1, [R4+URZ], R3 ;  /* 0x00000003040095a7 */ /* 0x000ee4000802007f */
[----:B---3--:R-:W-:Y:S05]  /*8040*/  @!P1 BRA `(.L_x_26) ;  /* 0xfffffffc00ec9947 */ /* 0x008fea000383ffff */
[----:B------:R-:W-:Y:S05]  /*8050*/  BRA `(.L_x_25) ;  /* 0xffffff9800ac7947 */ /* 0x000fea000383ffff */
.L_x_32:
[----:B---3--:R3:W4:Y:S02]  /*8060*/  SYNCS.PHASECHK.TRANS64.TRYWAIT P0, [R95+URZ+0x10], R0 ;  /* 0x000010005f0075a7 */ /* 0x008724000800017f */
[----:B----4-:R-:W-:Y:S05]  /*8070*/  @!P0 NANOSLEEP.SYNCS 0x989680 ;  /* 0x009896800000895d */ /* 0x010fea0003900000 */
[----:B------:R-:W4:Y:S02]  /*8080*/  @!P0 SYNCS.PHASECHK.TRANS64 P0, [R95+URZ+0x10], R0 ;  /* 0x000010005f0085a7 */ /* 0x000f24000800007f */
[----:B----4-:R-:W-:Y:S05]  /*8090*/  @!P0 BRA `(.L_x_32) ;  /* 0xfffffffc00f08947 */ /* 0x010fea000383ffff */
[----:B------:R-:W-:Y:S05]  /*80a0*/  BRA `(.L_x_200) ;  /* 0xffffff9c00a47947 */ /* 0x000fea000383ffff */
.L_x_165:
[----:B------:R-:W-:Y:S01]  /*80b0*/  BSSY B1, `(.L_x_201) ;  /* 0x0000006000017945 */ /* 0x000fe20003800000 */
[----:B------:R-:W-:-:S07]  /*80c0*/  IMAD.MOV.U32 R15, RZ, RZ, -0x1 ;  /* 0xffffffffff0f7424 */ /* 0x000fce00078e00ff */
[----:B-----5:R-:W-:Y:S05]  /*80d0*/  WARPSYNC.COLLECTIVE R15, `(.L_x_202) ;  /* 0x000000000f0c7348 */ /* 0x020fea0003c00000 */
[----:B------:R-:W-:Y:S02]  /*80e0*/  ELECT P6, UR62, PT ;  /* 0x00000000003e782f */ /* 0x000fe400038c0000 */
[----:B------:R-:W-:Y:S01]  /*80f0*/  MOV R14, UR62 ;  /* 0x0000003e000e7c02 */ /* 0x000fe20008000f00 */
[----:B-----5:R-:W-:Y:S10]  /*8100*/  ENDCOLLECTIVE ;  /* 0x000000000000791b */ /* 0x020ff40003800000 */
.L_x_202:
[----:B------:R-:W-:Y:S05]  /*8110*/  BSYNC B1 ;  /* 0x0000000000017941 */ /* 0x000fea0003800000 */
.L_x_201:
[----:B------:R-:W-:Y:S05]  /*8120*/  BRA `(.L_x_203) ;  /* 0xffffffe8000c7947 */ /* 0x000fea000383ffff */
.L_x_168:
[----:B0-----:R0:W1:Y:S02]  /*8130*/  SYNCS.PHASECHK.TRANS64.TRYWAIT P1, [R10+URZ+0x90], R5 ;  /* 0x000090050a0075a7 */ /* 0x001064000802017f */
[----:B-1----:R-:W-:Y:S05]  /*8140*/  @!P1 NANOSLEEP.SYNCS 0x989680 ;  /* 0x009896800000995d */ /* 0x002fea0003900000 */
[----:B------:R-:W1:Y:S02]  /*8150*/  @!P1 SYNCS.PHASECHK.TRANS64 P1, [R10+URZ+0x90], R5 ;  /* 0x000090050a0095a7 */ /* 0x000e64000802007f */
[----:B-1----:R-:W-:Y:S05]  /*8160*/  @!P1 BRA `(.L_x_168) ;  /* 0xfffffffc00f09947 */ /* 0x002fea000383ffff */
[----:B------:R-:W-:Y:S05]  /*8170*/  BRA `(.L_x_204) ;  /* 0xffffffe800407947 */ /* 0x000fea000383ffff */
.L_x_177:
[----:B------:R-:W-:Y:S01]  /*8180*/  BSSY B0, `(.L_x_205) ;  /* 0x0000006000007945 */ /* 0x000fe20003800000 */
[----:B------:R-:W-:-:S07]  /*8190*/  IMAD.MOV.U32 R15, RZ, RZ, -0x1 ;  /* 0xffffffffff0f7424 */ /* 0x000fce00078e00ff */
[----:B-----5:R-:W-:Y:S05]  /*81a0*/  WARPSYNC.COLLECTIVE R15, `(.L_x_206) ;  /* 0x000000000f0c7348 */ /* 0x020fea0003c00000 */
[----:B------:R-:W-:Y:S02]  /*81b0*/  ELECT P6, UR62, PT ;  /* 0x00000000003e782f */ /* 0x000fe400038c0000 */
[----:B------:R-:W-:Y:S01]  /*81c0*/  MOV R14, UR62 ;  /* 0x0000003e000e7c02 */ /* 0x000fe20008000f00 */
[----:B-----5:R-:W-:Y:S10]  /*81d0*/  ENDCOLLECTIVE ;  /* 0x000000000000791b */ /* 0x020ff40003800000 */
.L_x_206:
[----:B------:R-:W-:Y:S05]  /*81e0*/  BSYNC B0 ;  /* 0x0000000000007941 */ /* 0x000fea0003800000 */
.L_x_205:
[----:B------:R-:W-:Y:S05]  /*81f0*/  BRA `(.L_x_207) ;  /* 0xfffffff000ac7947 */ /* 0x000fea000383ffff */
.L_x_181:
[----:B0-----:R0:W1:Y:S02]  /*8200*/  SYNCS.PHASECHK.TRANS64.TRYWAIT P0, [R9+URZ], R4 ;  /* 0x00000004090075a7 */ /* 0x001064000800017f */
[----:B-1----:R-:W-:Y:S05]  /*8210*/  @!P0 NANOSLEEP.SYNCS 0x989680 ;  /* 0x009896800000895d */ /* 0x002fea0003900000 */
[----:B------:R-:W1:Y:S02]  /*8220*/  @!P0 SYNCS.PHASECHK.TRANS64 P0, [R9+URZ], R4 ;  /* 0x00000004090085a7 */ /* 0x000e64000800007f */
[----:B-1----:R-:W-:Y:S05]  /*8230*/  @!P0 BRA `(.L_x_181) ;  /* 0xfffffffc00f08947 */ /* 0x002fea000383ffff */
[----:B------:R-:W-:Y:S05]  /*8240*/  BRA `(.L_x_208) ;  /* 0xfffffff000ec7947 */ /* 0x000fea000383ffff */
.L_x_182:
[----:B0-----:R0:W1:Y:S02]  /*8250*/  SYNCS.PHASECHK.TRANS64.TRYWAIT P0, [R8+URZ], R5 ;  /* 0x00000005080075a7 */ /* 0x001064000800017f */
[----:B-1----:R-:W-:Y:S05]  /*8260*/  @!P0 NANOSLEEP.SYNCS 0x989680 ;  /* 0x009896800000895d */ /* 0x002fea0003900000 */
[----:B------:R-:W1:Y:S02]  /*8270*/  @!P0 SYNCS.PHASECHK.TRANS64 P0, [R8+URZ], R5 ;  /* 0x00000005080085a7 */ /* 0x000e64000800007f */
[----:B-1----:R-:W-:Y:S05]  /*8280*/  @!P0 BRA `(.L_x_182) ;  /* 0xfffffffc00f08947 */ /* 0x002fea000383ffff */
[----:B------:R-:W-:Y:S05]  /*8290*/  BRA `(.L_x_209) ;  /* 0xfffffff000fc7947 */ /* 0x000fea000383ffff */
.L_x_183:
[----:B0-----:R0:W1:Y:S02]  /*82a0*/  SYNCS.PHASECHK.TRANS64.TRYWAIT P0, [R9+URZ], R4 ;  /* 0x00000004090075a7 */ /* 0x001064000800017f */
[----:B-1----:R-:W-:Y:S05]  /*82b0*/  @!P0 NANOSLEEP.SYNCS 0x989680 ;  /* 0x009896800000895d */ /* 0x002fea0003900000 */
[----:B------:R-:W1:Y:S02]  /*82c0*/  @!P0 SYNCS.PHASECHK.TRANS64 P0, [R9+URZ], R4 ;  /* 0x00000004090085a7 */ /* 0x000e64000800007f */
[----:B-1----:R-:W-:Y:S05]  /*82d0*/  @!P0 BRA `(.L_x_183) ;  /* 0xfffffffc00f08947 */ /* 0x002fea000383ffff */
[----:B------:R-:W-:Y:S05]  /*82e0*/  BRA `(.L_x_210) ;  /* 0xfffffff4000c7947 */ /* 0x000fea000383ffff */
.L_x_184:
[----:B0-----:R0:W1:Y:S02]  /*82f0*/  SYNCS.PHASECHK.TRANS64.TRYWAIT P0, [R8+URZ], R5 ;  /* 0x00000005080075a7 */ /* 0x001064000800017f */
[----:B-1----:R-:W-:Y:S05]  /*8300*/  @!P0 NANOSLEEP.SYNCS 0x989680 ;  /* 0x009896800000895d */ /* 0x002fea0003900000 */
[----:B------:R-:W1:Y:S02]  /*8310*/  @!P0 SYNCS.PHASECHK.TRANS64 P0, [R8+URZ], R5 ;  /* 0x00000005080085a7 */ /* 0x000e64000800007f */
[----:B-1----:R-:W-:Y:S05]  /*8320*/  @!P0 BRA `(.L_x_184) ;  /* 0xfffffffc00f08947 */ /* 0x002fea000383ffff */
[----:B------:R-:W-:Y:S05]  /*8330*/  BRA `(.L_x_211) ;  /* 0xfffffff4001c7947 */ /* 0x000fea000383ffff */
.L_x_185:
[----:B0-----:R0:W1:Y:S02]  /*8340*/  SYNCS.PHASECHK.TRANS64.TRYWAIT P0, [R9+URZ], R4 ;  /* 0x00000004090075a7 */ /* 0x001064000800017f */
[----:B-1----:R-:W-:Y:S05]  /*8350*/  @!P0 NANOSLEEP.SYNCS 0x989680 ;  /* 0x009896800000895d */ /* 0x002fea0003900000 */
[----:B------:R-:W1:Y:S02]  /*8360*/  @!P0 SYNCS.PHASECHK.TRANS64 P0, [R9+URZ], R4 ;  /* 0x00000004090085a7 */ /* 0x000e64000800007f */
[----:B-1----:R-:W-:Y:S05]  /*8370*/  @!P0 BRA `(.L_x_185) ;  /* 0xfffffffc00f08947 */ /* 0x002fea000383ffff */
[----:B------:R-:W-:Y:S05]  /*8380*/  BRA `(.L_x_212) ;  /* 0xfffffff4002c7947 */ /* 0x000fea000383ffff */
.L_x_186:
[----:B0-----:R0:W1:Y:S02]  /*8390*/  SYNCS.PHASECHK.TRANS64.TRYWAIT P0, [R8+URZ], R5 ;  /* 0x00000005080075a7 */ /* 0x001064000800017f */
[----:B-1----:R-:W-:Y:S05]  /*83a0*/  @!P0 NANOSLEEP.SYNCS 0x989680 ;  /* 0x009896800000895d */ /* 0x002fea0003900000 */
[----:B------:R-:W1:Y:S02]  /*83b0*/  @!P0 SYNCS.PHASECHK.TRANS64 P0, [R8+URZ], R5 ;  /* 0x00000005080085a7 */ /* 0x000e64000800007f */
[----:B-1----:R-:W-:Y:S05]  /*83c0*/  @!P0 BRA `(.L_x_186) ;  /* 0xfffffffc00f08947 */ /* 0x002fea000383ffff */
[----:B------:R-:W-:Y:S05]  /*83d0*/  BRA `(.L_x_213) ;  /* 0xfffffff4003c7947 */ /* 0x000fea000383ffff */
.L_x_187:
[----:B0-----:R0:W1:Y:S02]  /*83e0*/  SYNCS.PHASECHK.TRANS64.TRYWAIT P0, [R9+URZ], R4 ;  /* 0x00000004090075a7 */ /* 0x001064000800017f */
[----:B-1----:R-:W-:Y:S05]  /*83f0*/  @!P0 NANOSLEEP.SYNCS 0x989680 ;  /* 0x009896800000895d */ /* 0x002fea0003900000 */
[----:B------:R-:W1:Y:S02]  /*8400*/  @!P0 SYNCS.PHASECHK.TRANS64 P0, [R9+URZ], R4 ;  /* 0x00000004090085a7 */ /* 0x000e64000800007f */
[----:B-1----:R-:W-:Y:S05]  /*8410*/  @!P0 BRA `(.L_x_187) ;  /* 0xfffffffc00f08947 */ /* 0x002fea000383ffff */
[----:B------:R-:W-:Y:S05]  /*8420*/  BRA `(.L_x_214) ;  /* 0xfffffff4004c7947 */ /* 0x000fea000383ffff */
.L_x_188:
[----:B0-----:R0:W1:Y:S02]  /*8430*/  SYNCS.PHASECHK.TRANS64.TRYWAIT P0, [R8+URZ], R5 ;  /* 0x00000005080075a7 */ /* 0x001064000800017f */
[----:B-1----:R-:W-:Y:S05]  /*8440*/  @!P0 NANOSLEEP.SYNCS 0x989680 ;  /* 0x009896800000895d */ /* 0x002fea0003900000 */
[----:B------:R-:W1:Y:S02]  /*8450*/  @!P0 SYNCS.PHASECHK.TRANS64 P0, [R8+URZ], R5 ;  /* 0x00000005080085a7 */ /* 0x000e64000800007f */
[----:B-1----:R-:W-:Y:S05]  /*8460*/  @!P0 BRA `(.L_x_188) ;  /* 0xfffffffc00f08947 */ /* 0x002fea000383ffff */
[----:B------:R-:W-:Y:S05]  /*8470*/  BRA `(.L_x_215) ;  /* 0xfffffff4005c7947 */ /* 0x000fea000383ffff */
.L_x_189:
[----:B0-----:R0:W1:Y:S02]  /*8480*/  SYNCS.PHASECHK.TRANS64.TRYWAIT P0, [R9+URZ], R4 ;  /* 0x00000004090075a7 */ /* 0x001064000800017f */
[----:B-1----:R-:W-:Y:S05]  /*8490*/  @!P0 NANOSLEEP.SYNCS 0x989680 ;  /* 0x009896800000895d */ /* 0x002fea0003900000 */
[----:B------:R-:W1:Y:S02]  /*84a0*/  @!P0 SYNCS.PHASECHK.TRANS64 P0, [R9+URZ], R4 ;  /* 0x00000004090085a7 */ /* 0x000e64000800007f */
[----:B-1----:R-:W-:Y:S05]  /*84b0*/  @!P0 BRA `(.L_x_189) ;  /* 0xfffffffc00f08947 */ /* 0x002fea000383ffff */
[----:B------:R-:W-:Y:S05]  /*84c0*/  BRA `(.L_x_216) ;  /* 0xfffffff4006c7947 */ /* 0x000fea000383ffff */
.L_x_190:
[----:B0-----:R0:W1:Y:S02]  /*84d0*/  SYNCS.PHASECHK.TRANS64.TRYWAIT P0, [R8+URZ], R5 ;  /* 0x00000005080075a7 */ /* 0x001064000800017f */
[----:B-1----:R-:W-:Y:S05]  /*84e0*/  @!P0 NANOSLEEP.SYNCS 0x989680 ;  /* 0x009896800000895d */ /* 0x002fea0003900000 */
[----:B------:R-:W1:Y:S02]  /*84f0*/  @!P0 SYNCS.PHASECHK.TRANS64 P0, [R8+URZ], R5 ;  /* 0x00000005080085a7 */ /* 0x000e64000800007f */
[----:B-1----:R-:W-:Y:S05]  /*8500*/  @!P0 BRA `(.L_x_190) ;  /* 0xfffffffc00f08947 */ /* 0x002fea000383ffff */
[----:B------:R-:W-:Y:S05]  /*8510*/  BRA `(.L_x_217) ;  /* 0xfffffff4007c7947 */ /* 0x000fea000383ffff */
.L_x_191:
[----:B0-----:R0:W1:Y:S02]  /*8520*/  SYNCS.PHASECHK.TRANS64.TRYWAIT P0, [R9+URZ], R4 ;  /* 0x00000004090075a7 */ /* 0x001064000800017f */
[----:B-1----:R-:W-:Y:S05]  /*8530*/  @!P0 NANOSLEEP.SYNCS 0x989680 ;  /* 0x009896800000895d */ /* 0x002fea0003900000 */
[----:B------:R-:W1:Y:S02]  /*8540*/  @!P0 SYNCS.PHASECHK.TRANS64 P0, [R9+URZ], R4 ;  /* 0x00000004090085a7 */ /* 0x000e64000800007f */
[----:B-1----:R-:W-:Y:S05]  /*8550*/  @!P0 BRA `(.L_x_191) ;  /* 0xfffffffc00f08947 */ /* 0x002fea000383ffff */
[----:B------:R-:W-:Y:S05]  /*8560*/  BRA `(.L_x_218) ;  /* 0xfffffff4008c7947 */ /* 0x000fea000383ffff */
.L_x_192:
[----:B0-----:R0:W1:Y:S02]  /*8570*/  SYNCS.PHASECHK.TRANS64.TRYWAIT P0, [R8+URZ], R5 ;  /* 0x00000005080075a7 */ /* 0x001064000800017f */
[----:B-1----:R-:W-:Y:S05]  /*8580*/  @!P0 NANOSLEEP.SYNCS 0x989680 ;  /* 0x009896800000895d */ /* 0x002fea0003900000 */
[----:B------:R-:W1:Y:S02]  /*8590*/  @!P0 SYNCS.PHASECHK.TRANS64 P0, [R8+URZ], R5 ;  /* 0x00000005080085a7 */ /* 0x000e64000800007f */
[----:B-1----:R-:W-:Y:S05]  /*85a0*/  @!P0 BRA `(.L_x_192) ;  /* 0xfffffffc00f08947 */ /* 0x002fea000383ffff */
[----:B------:R-:W-:Y:S05]  /*85b0*/  BRA `(.L_x_219) ;  /* 0xfffffff4009c7947 */ /* 0x000fea000383ffff */
.L_x_193:
[----:B0-----:R0:W1:Y:S02]  /*85c0*/  SYNCS.PHASECHK.TRANS64.TRYWAIT P0, [R9+URZ], R4 ;  /* 0x00000004090075a7 */ /* 0x001064000800017f */
[----:B-1----:R-:W-:Y:S05]  /*85d0*/  @!P0 NANOSLEEP.SYNCS 0x989680 ;  /* 0x009896800000895d */ /* 0x002fea0003900000 */
[----:B------:R-:W1:Y:S02]  /*85e0*/  @!P0 SYNCS.PHASECHK.TRANS64 P0, [R9+URZ], R4 ;  /* 0x00000004090085a7 */ /* 0x000e64000800007f */
[----:B-1----:R-:W-:Y:S05]  /*85f0*/  @!P0 BRA `(.L_x_193) ;  /* 0xfffffffc00f08947 */ /* 0x002fea000383ffff */
[----:B------:R-:W-:Y:S05]  /*8600*/  BRA `(.L_x_220) ;  /* 0xfffffff400ac7947 */ /* 0x000fea000383ffff */
.L_x_194:
[----:B0-----:R0:W1:Y:S02]  /*8610*/  SYNCS.PHASECHK.TRANS64.TRYWAIT P0, [R8+URZ], R5 ;  /* 0x00000005080075a7 */ /* 0x001064000800017f */
[----:B-1----:R-:W-:Y:S05]  /*8620*/  @!P0 NANOSLEEP.SYNCS 0x989680 ;  /* 0x009896800000895d */ /* 0x002fea0003900000 */
[----:B------:R-:W1:Y:S02]  /*8630*/  @!P0 SYNCS.PHASECHK.TRANS64 P0, [R8+URZ], R5 ;  /* 0x00000005080085a7 */ /* 0x000e64000800007f */
[----:B-1----:R-:W-:Y:S05]  /*8640*/  @!P0 BRA `(.L_x_194) ;  /* 0xfffffffc00f08947 */ /* 0x002fea000383ffff */
[----:B------:R-:W-:Y:S05]  /*8650*/  BRA `(.L_x_221) ;  /* 0xfffffff400bc7947 */ /* 0x000fea000383ffff */
.L_x_195:
[----:B0-----:R0:W1:Y:S02]  /*8660*/  SYNCS.PHASECHK.TRANS64.TRYWAIT P0, [R9+URZ], R4 ;  /* 0x00000004090075a7 */ /* 0x001064000800017f */
[----:B-1----:R-:W-:Y:S05]  /*8670*/  @!P0 NANOSLEEP.SYNCS 0x989680 ;  /* 0x009896800000895d */ /* 0x002fea0003900000 */
[----:B------:R-:W1:Y:S02]  /*8680*/  @!P0 SYNCS.PHASECHK.TRANS64 P0, [R9+URZ], R4 ;  /* 0x00000004090085a7 */ /* 0x000e64000800007f */
[----:B-1----:R-:W-:Y:S05]  /*8690*/  @!P0 BRA `(.L_x_195) ;  /* 0xfffffffc00f08947 */ /* 0x002fea000383ffff */
[----:B------:R-:W-:Y:S05]  /*86a0*/  BRA `(.L_x_222) ;  /* 0xfffffff400cc7947 */ /* 0x000fea000383ffff */
.L_x_196:
[----:B0-----:R0:W1:Y:S02]  /*86b0*/  SYNCS.PHASECHK.TRANS64.TRYWAIT P0, [R8+URZ], R5 ;  /* 0x00000005080075a7 */ /* 0x001064000800017f */
[----:B-1----:R-:W-:Y:S05]  /*86c0*/  @!P0 NANOSLEEP.SYNCS 0x989680 ;  /* 0x009896800000895d */ /* 0x002fea0003900000 */
[----:B------:R-:W1:Y:S02]  /*86d0*/  @!P0 SYNCS.PHASECHK.TRANS64 P0, [R8+URZ], R5 ;  /* 0x00000005080085a7 */ /* 0x000e64000800007f */
[----:B-1----:R-:W-:Y:S05]  /*86e0*/  @!P0 BRA `(.L_x_196) ;  /* 0xfffffffc00f08947 */ /* 0x002fea000383ffff */
[----:B------:R-:W-:Y:S05]  /*86f0*/  BRA `(.L_x_223) ;  /* 0xfffffff400dc7947 */ /* 0x000fea000383ffff */
.L_x_197:
[----:B-1----:R1:W2:Y:S02]  /*8700*/  SYNCS.PHASECHK.TRANS64.TRYWAIT P0, [R11+URZ], R6 ;  /* 0x000000060b0075a7 */ /* 0x0022a4000800017f */
[----:B--2---:R-:W-:Y:S05]  /*8710*/  @!P0 NANOSLEEP.SYNCS 0x989680 ;  /* 0x009896800000895d */ /* 0x004fea0003900000 */
[----:B------:R-:W2:Y:S02]  /*8720*/  @!P0 SYNCS.PHASECHK.TRANS64 P0, [R11+URZ], R6 ;  /* 0x000000060b0085a7 */ /* 0x000ea4000800007f */
[----:B--2---:R-:W-:Y:S05]  /*8730*/  @!P0 BRA `(.L_x_197) ;  /* 0xfffffffc00f08947 */ /* 0x004fea000383ffff */
[----:B------:R-:W-:Y:S05]  /*8740*/  BRA `(.L_x_224) ;  /* 0xfffffff400e47947 */ /* 0x000fea000383ffff */
.L_x_225:
[----:B------:R-:W-:-:S00]  /*8750*/  BRA `(.L_x_225) ;  /* 0xfffffffc00fc7947 */ /* 0x000fc0000383ffff */
[----:B------:R-:W-:-:S00]  /*8760*/  NOP ;  /* 0x0000000000007918 */ /* 0x000fc00000000000 */
        /* <DEDUP_REMOVED lines=9> */
.L_x_226:


//--------------------- .nv.global.init           --------------------------
	.section	.nv.global.init,"aw",@progbits
.nv.global.init:
	.type		$str$22,@object
	.size		$str$22,($str$23 - $str$22)
$str$22:
        /*0000*/ 	.byte	0x6b, 0x5f, 0x74, 0x69, 0x6c, 0x65, 0x5f, 0x63, 0x6f, 0x75, 0x6e, 0x74, 0x20, 0x3e, 0x3d, 0x20
        /*0010*/ 	.byte	0x31, 0x00
	.type		$str$23,@object
	.size		$str$23,(__unnamed_1 - $str$23)
$str$23:
        /*0012*/ 	.byte	0x2f, 0x74, 0x6d, 0x70, 0x2f, 0x63, 0x75, 0x74, 0x6c, 0x61, 0x73, 0x73, 0x5f, 0x73, 0x77, 0x65
        /*0022*/ 	.byte	0x65, 0x70, 0x5f, 0x73, 0x72, 0x63, 0x2f, 0x69, 0x6e, 0x63, 0x6c, 0x75, 0x64, 0x65, 0x2f, 0x63
        /*0032*/ 	.byte	0x75, 0x74, 0x6c, 0x61, 0x73, 0x73, 0x2f, 0x67, 0x65, 0x6d, 0x6d, 0x2f, 0x63, 0x6f, 0x6c, 0x6c
        /*0042*/ 	.byte	0x65, 0x63, 0x74, 0x69, 0x76, 0x65, 0x2f, 0x73, 0x6d, 0x39, 0x30, 0x5f, 0x6d, 0x6d, 0x61, 0x5f
        /*0052*/ 	.byte	0x74, 0x6d, 0x61, 0x5f, 0x67, 0x6d, 0x6d, 0x61, 0x5f, 0x73, 0x73, 0x5f, 0x77, 0x61, 0x72, 0x70
        /*0062*/ 	.byte	0x73, 0x70, 0x65, 0x63, 0x69, 0x61, 0x6c, 0x69, 0x7a, 0x65, 0x64, 0x2e, 0x68, 0x70, 0x70, 0x00
	.type		__unnamed_1,@object
	.size		__unnamed_1,(.L_0 - __unnamed_1)
__unnamed_1:
        /*0072*/ 	.byte	0x76, 0x6f, 0x69, 0x64, 0x20, 0x63, 0x75, 0x74, 0x6c, 0x61, 0x73, 0x73, 0x3a, 0x3a, 0x67, 0x65
        /* <DEDUP_REMOVED lines=180> */
        /*0bc2*/ 	.byte	0x5d, 0x00
.L_0:


//--------------------- .nv.shared._ZN7cutlass13device_kernelINS_4gemm6kernel13GemmUniversalIN4cute5tupleIJiiiiEEENS1_10collective13CollectiveMmaINS1_34MainloopSm90TmaGmmaWarpSpecializedILi18ENS5_IJNS4_1CILi1EEESB_SB_EEENS1_32KernelTmaWarpSpecializedPingpongEEENS5_IJNSA_ILi64EEENSA_ILi128EEENSA_ILi32EEEEEENS_10bfloat16_tENS5_IJlSB_lEEESJ_SK_NS4_8TiledMMAINS4_8MMA_AtomIJNS4_4SM904GMMA28MMA_64x128x16_F32BF16BF16_SSILNSO_5MajorE0ELSQ_0ELNSO_7ScaleInE1ELSR_1EEEEEENS4_6LayoutISC_NS5_IJNSA_ILi0EEESV_SV_EEEEENS5_IJNS4_10UnderscoreESY_SY_EEEEENS4_13SM90_TMA_LOADENS4_14ComposedLayoutINS4_7SwizzleILi2ELi4ELi3EEENS4_18smem_ptr_flag_bitsILi16EEENSU_INS5_IJNSA_ILi8EEESH_EEENS5_IJSH_SB_EEEEEEEvNS4_8identityES11_S1B_vS1C_EENS_8epilogue10collective6detail29Sm90TmaWarpSpecializedAdapterINS1F_15DefaultEpilogueISJ_SK_SK_NS1E_6thread17LinearCombinationISJ_Li1EffLNS1J_9ScaleType4KindE0ELNS_15FloatRoundStyleE2ESJ_EENS1_15EpilogueDefaultEEEEEvvEEEEvNT_6ParamsE --------------------------
	.section	.nv.shared._ZN7cutlass13device_kernelINS_4gemm6kernel13GemmUniversalIN4cute5tupleIJiiiiEEENS1_10collective13CollectiveMmaINS1_34MainloopSm90TmaGmmaWarpSpecializedILi18ENS5_IJNS4_1CILi1EEESB_SB_EEENS1_32KernelTmaWarpSpecializedPingpongEEENS5_IJNSA_ILi64EEENSA_ILi128EEENSA_ILi32EEEEEENS_10bfloat16_tENS5_IJlSB_lEEESJ_SK_NS4_8TiledMMAINS4_8MMA_AtomIJNS4_4SM904GMMA28MMA_64x128x16_F32BF16BF16_SSILNSO_5MajorE0ELSQ_0ELNSO_7ScaleInE1ELSR_1EEEEEENS4_6LayoutISC_NS5_IJNSA_ILi0EEESV_SV_EEEEENS5_IJNS4_10UnderscoreESY_SY_EEEEENS4_13SM90_TMA_LOADENS4_14ComposedLayoutINS4_7SwizzleILi2ELi4ELi3EEENS4_18smem_ptr_flag_bitsILi16EEENSU_INS5_IJNSA_ILi8EEESH_EEENS5_IJSH_SB_EEEEEEEvNS4_8identityES11_S1B_vS1C_EENS_8epilogue10collective6detail29Sm90TmaWarpSpecializedAdapterINS1F_15DefaultEpilogueISJ_SK_SK_NS1E_6thread17LinearCombinationISJ_Li1EffLNS1J_9ScaleType4KindE0ELNS_15FloatRoundStyleE2ESJ_EENS1_15EpilogueDefaultEEEEEvvEEEEvNT_6ParamsE,"aw",@nobits
	.sectionflags	@""
	.align	16
	.zero		1024


//--------------------- .nv.shared.reserved.0     --------------------------
	.section	.nv.shared.reserved.0,"aw",@nobits
	.weak		__nv_reservedSMEM_offset_0_alias
	.size		__nv_reservedSMEM_offset_0_alias, 0, 0
	.other		__nv_reservedSMEM_offset_0_alias,@"STO_CUDA_RESERVED_SHARED STV_DEFAULT"
__nv_reservedSMEM_offset_0_alias:
	.zero		0


//--------------------- .nv.global                --------------------------
	.section	.nv.global,"aw",@nobits
.nv.global:
	.type		_ZN40_INTERNAL_5844ffa5_4_k_cu_300acd1b_173864cute1_E,@object
	.size		_ZN40_INTERNAL_5844ffa5_4_k_cu_300acd1b_173864cute1_E,(_ZN40_INTERNAL_5844ffa5_4_k_cu_300acd1b_173864cuda3std3__45__cpo6cbeginE - _ZN40_INTERNAL_5844ffa5_4_k_cu_300acd1b_173864cute1_E)
_ZN40_INTERNAL_5844ffa5_4_k_cu_300acd1b_173864cute1_E:
	.zero		1
	.type		_ZN40_INTERNAL_5844ffa5_4_k_cu_300acd1b_173864cuda3std3__45__cpo6cbeginE,@object
	.size		_ZN40_INTERNAL_5844ffa5_4_k_cu_300acd1b_173864cuda3std3__45__cpo6cbeginE,(_ZN40_INTERNAL_5844ffa5_4_k_cu_300acd1b_173864cuda3std3__48in_placeE - _ZN40_INTERNAL_5844ffa5_4_k_cu_300acd1b_173864cuda3std3__45__cpo6cbeginE)
_ZN40_INTERNAL_5844ffa5_4_k_cu_300acd1b_173864cuda3std3__45__cpo6cbeginE:
	.zero		1
	.type		_ZN40_INTERNAL_5844ffa5_4_k_cu_300acd1b_173864cuda3std3__48in_placeE,@object
	.size		_ZN40_INTERNAL_5844ffa5_4_k_cu_300acd1b_173864cuda3std3__48in_placeE,(_ZN40_INTERNAL_5844ffa5_4_k_cu_300acd1b_173864cuda3std6ranges3__45__cpo9iter_moveE - _ZN40_INTERNAL_5844ffa5_4_k_cu_300acd1b_173864cuda3std3__48in_placeE)
_ZN40_INTERNAL_5844ffa5_4_k_cu_300acd1b_173864cuda3std3__48in_placeE:
	.zero		1
	.type		_ZN40_INTERNAL_5844ffa5_4_k_cu_300acd1b_173864cuda3std6ranges3__45__cpo9iter_moveE,@object
	.size		_ZN40_INTERNAL_5844ffa5_4_k_cu_300acd1b_173864cuda3std6ranges3__45__cpo9iter_moveE,(_ZN40_INTERNAL_5844ffa5_4_k_cu_300acd1b_173864cuda3std3__45__cpo5beginE - _ZN40_INTERNAL_5844ffa5_4_k_cu_300acd1b_173864cuda3std6ranges3__45__cpo9iter_moveE)
_ZN40_INTERNAL_5844ffa5_4_k_cu_300acd1b_173864cuda3std6ranges3__45__cpo9iter_moveE:
	.zero		1
	.type		_ZN40_INTERNAL_5844ffa5_4_k_cu_300acd1b_173864cuda3std3__45__cpo5beginE,@object
	.size		_ZN40_INTERNAL_5844ffa5_4_k_cu_300acd1b_173864cuda3std3__45__cpo5beginE,(_ZN40_INTERNAL_5844ffa5_4_k_cu_300acd1b_173864cuda3std3__442_GLOBAL__N__5844ffa5_4_k_cu_300acd1b_173866ignoreE - _ZN40_INTERNAL_5844ffa5_4_k_cu_300acd1b_173864cuda3std3__45__cpo5beginE)
_ZN40_INTERNAL_5844ffa5_4_k_cu_300acd1b_173864cuda3std3__45__cpo5beginE:
	.zero		1
	.type		_ZN40_INTERNAL_5844ffa5_4_k_cu_300acd1b_173864cuda3std3__442_GLOBAL__N__5844ffa5_4_k_cu_300acd1b_173866ignoreE,@object
	.size		_ZN40_INTERNAL_5844ffa5_4_k_cu_300acd1b_173864cuda3std3__442_GLOBAL__N__5844ffa5_4_k_cu_300acd1b_173866ignoreE,(_ZN40_INTERNAL_5844ffa5_4_k_cu_300acd1b_173864cute7productE - _ZN40_INTERNAL_5844ffa5_4_k_cu_300acd1b_173864cuda3std3__442_GLOBAL__N__5844ffa5_4_k_cu_300acd1b_173866ignoreE)
_ZN40_INTERNAL_5844ffa5_4_k_cu_300acd1b_173864cuda3std3__442_GLOBAL__N__5844ffa5_4_k_cu_300acd1b_173866ignoreE:
	.zero		1
	.type		_ZN40_INTERNAL_5844ffa5_4_k_cu_300acd1b_173864cute7productE,@object
	.size		_ZN40_INTERNAL_5844ffa5_4_k_cu_300acd1b_173864cute7productE,(_ZN40_INTERNAL_5844ffa5_4_k_cu_300acd1b_173864cuda3std3__45__cpo3endE - _ZN40_INTERNAL_5844ffa5_4_k_cu_300acd1b_173864cute7productE)
_ZN40_INTERNAL_5844ffa5_4_k_cu_300acd1b_173864cute7productE:
	.zero		1
	.type		_ZN40_INTERNAL_5844ffa5_4_k_cu_300acd1b_173864cuda3std3__45__cpo3endE,@object
	.size		_ZN40_INTERNAL_5844ffa5_4_k_cu_300acd1b_173864cuda3std3__45__cpo3endE,(_ZN40_INTERNAL_5844ffa5_4_k_cu_300acd1b_173864cuda3std3__419piecewise_constructE - _ZN40_INTERNAL_5844ffa5_4_k_cu_300acd1b_173864cuda3std3__45__cpo3endE)
_ZN40_INTERNAL_5844ffa5_4_k_cu_300acd1b_173864cuda3std3__45__cpo3endE:
	.zero		1
	.type		_ZN40_INTERNAL_5844ffa5_4_k_cu_300acd1b_173864cuda3std3__419piecewise_constructE,@object
	.size		_ZN40_INTERNAL_5844ffa5_4_k_cu_300acd1b_173864cuda3std3__419piecewise_constructE,(_ZN40_INTERNAL_5844ffa5_4_k_cu_300acd1b_173864cuda3std3__45__cpo4cendE - _ZN40_INTERNAL_5844ffa5_4_k_cu_300acd1b_173864cuda3std3__419piecewise_constructE)
_ZN40_INTERNAL_5844ffa5_4_k_cu_300acd1b_173864cuda3std3__419piecewise_constructE:
	.zero		1
	.type		_ZN40_INTERNAL_5844ffa5_4_k_cu_300acd1b_173864cuda3std3__45__cpo4cendE,@object
	.size		_ZN40_INTERNAL_5844ffa5_4_k_cu_300acd1b_173864cuda3std3__45__cpo4cendE,(_ZN40_INTERNAL_5844ffa5_4_k_cu_300acd1b_173864cuda3std6ranges3__45__cpo4swapE - _ZN40_INTERNAL_5844ffa5_4_k_cu_300acd1b_173864cuda3std3__45__cpo4cendE)
_ZN40_INTERNAL_5844ffa5_4_k_cu_300acd1b_173864cuda3std3__45__cpo4cendE:
	.zero		1
	.type		_ZN40_INTERNAL_5844ffa5_4_k_cu_300acd1b_173864cuda3std6ranges3__45__cpo4swapE,@object
	.size		_ZN40_INTERNAL_5844ffa5_4_k_cu_300acd1b_173864cuda3std6ranges3__45__cpo4swapE,(.L_8 - _ZN40_INTERNAL_5844ffa5_4_k_cu_300acd1b_173864cuda3std6ranges3__45__cpo4swapE)
_ZN40_INTERNAL_5844ffa5_4_k_cu_300acd1b_173864cuda3std6ranges3__45__cpo4swapE:
	.zero		1
.L_8:


//--------------------- .nv.constant0._ZN7cutlass13device_kernelINS_4gemm6kernel13GemmUniversalIN4cute5tupleIJiiiiEEENS1_10collective13CollectiveMmaINS1_34MainloopSm90TmaGmmaWarpSpecializedILi18ENS5_IJNS4_1CILi1EEESB_SB_EEENS1_32KernelTmaWarpSpecializedPingpongEEENS5_IJNSA_ILi64EEENSA_ILi128EEENSA_ILi32EEEEEENS_10bfloat16_tENS5_IJlSB_lEEESJ_SK_NS4_8TiledMMAINS4_8MMA_AtomIJNS4_4SM904GMMA28MMA_64x128x16_F32BF16BF16_SSILNSO_5MajorE0ELSQ_0ELNSO_7ScaleInE1ELSR_1EEEEEENS4_6LayoutISC_NS5_IJNSA_ILi0EEESV_SV_EEEEENS5_IJNS4_10UnderscoreESY_SY_EEEEENS4_13SM90_TMA_LOADENS4_14ComposedLayoutINS4_7SwizzleILi2ELi4ELi3EEENS4_18smem_ptr_flag_bitsILi16EEENSU_INS5_IJNSA_ILi8EEESH_EEENS5_IJSH_SB_EEEEEEEvNS4_8identityES11_S1B_vS1C_EENS_8epilogue10collective6detail29Sm90TmaWarpSpecializedAdapterINS1F_15DefaultEpilogueISJ_SK_SK_NS1E_6thread17LinearCombinationISJ_Li1EffLNS1J_9ScaleType4KindE0ELNS_15FloatRoundStyleE2ESJ_EENS1_15EpilogueDefaultEEEEEvvEEEEvNT_6ParamsE --------------------------
	.section	.nv.constant0._ZN7cutlass13device_kernelINS_4gemm6kernel13GemmUniversalIN4cute5tupleIJiiiiEEENS1_10collective13CollectiveMmaINS1_34MainloopSm90TmaGmmaWarpSpecializedILi18ENS5_IJNS4_1CILi1EEESB_SB_EEENS1_32KernelTmaWarpSpecializedPingpongEEENS5_IJNSA_ILi64EEENSA_ILi128EEENSA_ILi32EEEEEENS_10bfloat16_tENS5_IJlSB_lEEESJ_SK_NS4_8TiledMMAINS4_8MMA_AtomIJNS4_4SM904GMMA28MMA_64x128x16_F32BF16BF16_SSILNSO_5MajorE0ELSQ_0ELNSO_7ScaleInE1ELSR_1EEEEEENS4_6LayoutISC_NS5_IJNSA_ILi0EEESV_SV_EEEEENS5_IJNS4_10UnderscoreESY_SY_EEEEENS4_13SM90_TMA_LOADENS4_14ComposedLayoutINS4_7SwizzleILi2ELi4ELi3EEENS4_18smem_ptr_flag_bitsILi16EEENSU_INS5_IJNSA_ILi8EEESH_EEENS5_IJSH_SB_EEEEEEEvNS4_8identityES11_S1B_vS1C_EENS_8epilogue10collective6detail29Sm90TmaWarpSpecializedAdapterINS1F_15DefaultEpilogueISJ_SK_SK_NS1E_6thread17LinearCombinationISJ_Li1EffLNS1J_9ScaleType4KindE0ELNS_15FloatRoundStyleE2ESJ_EENS1_15EpilogueDefaultEEEEEvvEEEEvNT_6ParamsE,"a",@progbits
	.sectionflags	@""
	.align	4
.nv.constant0._ZN7cutlass13device_kernelINS_4gemm6kernel13GemmUniversalIN4cute5tupleIJiiiiEEENS1_10collective13CollectiveMmaINS1_34MainloopSm90TmaGmmaWarpSpecializedILi18ENS5_IJNS4_1CILi1EEESB_SB_EEENS1_32KernelTmaWarpSpecializedPingpongEEENS5_IJNSA_ILi64EEENSA_ILi128EEENSA_ILi32EEEEEENS_10bfloat16_tENS5_IJlSB_lEEESJ_SK_NS4_8TiledMMAINS4_8MMA_AtomIJNS4_4SM904GMMA28MMA_64x128x16_F32BF16BF16_SSILNSO_5MajorE0ELSQ_0ELNSO_7ScaleInE1ELSR_1EEEEEENS4_6LayoutISC_NS5_IJNSA_ILi0EEESV_SV_EEEEENS5_IJNS4_10UnderscoreESY_SY_EEEEENS4_13SM90_TMA_LOADENS4_14ComposedLayoutINS4_7SwizzleILi2ELi4ELi3EEENS4_18smem_ptr_flag_bitsILi16EEENSU_INS5_IJNSA_ILi8EEESH_EEENS5_IJSH_SB_EEEEEEEvNS4_8identityES11_S1B_vS1C_EENS_8epilogue10collective6detail29Sm90TmaWarpSpecializedAdapterINS1F_15DefaultEpilogueISJ_SK_SK_NS1E_6thread17LinearCombinationISJ_Li1EffLNS1J_9ScaleType4KindE0ELNS_15FloatRoundStyleE2ESJ_EENS1_15EpilogueDefaultEEEEEvvEEEEvNT_6ParamsE:
	.zero		1664


//--------------------- SYMBOLS --------------------------

	.type		.nv.reservedSmem.offset0,@object
	.size		.nv.reservedSmem.offset0,0x4
	.type		__assertfail,@function
